//
// Generated by NVIDIA NVVM Compiler
//
// Compiler Build ID: CL-36424714
// Cuda compilation tools, release 13.0, V13.0.88
// Based on NVVM 20.0.0
//

.version 9.0
.target sm_100
.address_size 64

	// .globl	_Z10dfs_kerneliP4NodePi
.const .align 4 .b8 md[1024];

.visible .entry _Z10dfs_kerneliP4NodePi(
	.param .u32 _Z10dfs_kerneliP4NodePi_param_0,
	.param .u64 .ptr .align 1 _Z10dfs_kerneliP4NodePi_param_1,
	.param .u64 .ptr .align 1 _Z10dfs_kerneliP4NodePi_param_2
)
{
	.local .align 4 .b8 	__local_depot0[41044];
	.reg .b64 	%SP;
	.reg .b64 	%SPL;
	.reg .pred 	%p<28>;
	.reg .b32 	%r<220>;
	.reg .b64 	%rd<60>;

	mov.u64 	%SPL, __local_depot0;
	ld.param.u64 	%rd4, [_Z10dfs_kerneliP4NodePi_param_1];
	cvta.to.global.u64 	%rd5, %rd4;
	add.u64 	%rd1, %SPL, 0;
	add.u64 	%rd2, %SPL, 40964;
	mov.u32 	%r39, %ntid.x;
	mov.u32 	%r40, %ctaid.x;
	mov.u32 	%r41, %tid.x;
	mad.lo.s32 	%r42, %r39, %r40, %r41;
	mul.wide.s32 	%rd8, %r42, 80;
	add.s64 	%rd9, %rd5, %rd8;
	ld.global.u32 	%r43, [%rd9];
	ld.global.u32 	%r44, [%rd9+4];
	ld.global.u32 	%r45, [%rd9+8];
	ld.global.u32 	%r46, [%rd9+12];
	ld.global.u32 	%r47, [%rd9+16];
	ld.global.u32 	%r48, [%rd9+20];
	ld.global.u32 	%r49, [%rd9+24];
	ld.global.u32 	%r50, [%rd9+28];
	ld.global.u32 	%r51, [%rd9+32];
	ld.global.u32 	%r52, [%rd9+36];
	ld.global.u32 	%r53, [%rd9+40];
	ld.global.u32 	%r54, [%rd9+44];
	ld.global.u32 	%r55, [%rd9+48];
	ld.global.u32 	%r56, [%rd9+52];
	ld.global.u32 	%r57, [%rd9+56];
	ld.global.u32 	%r58, [%rd9+60];
	ld.global.u32 	%r59, [%rd9+64];
	ld.global.u32 	%r60, [%rd9+68];
	ld.global.u32 	%r61, [%rd9+72];
	ld.global.u32 	%r62, [%rd9+76];
	mov.b32 	%r218, 0;
	st.local.u32 	[%rd1+40960], %r218;
	st.local.u32 	[%rd1], %r43;
	st.local.u32 	[%rd1+4], %r44;
	st.local.u32 	[%rd1+8], %r45;
	st.local.u32 	[%rd1+12], %r46;
	st.local.u32 	[%rd1+16], %r47;
	st.local.u32 	[%rd1+20], %r48;
	st.local.u32 	[%rd1+24], %r49;
	st.local.u32 	[%rd1+28], %r50;
	st.local.u32 	[%rd1+32], %r51;
	st.local.u32 	[%rd1+36], %r52;
	st.local.u32 	[%rd1+40], %r53;
	st.local.u32 	[%rd1+44], %r54;
	st.local.u32 	[%rd1+48], %r55;
	st.local.u32 	[%rd1+52], %r56;
	st.local.u32 	[%rd1+56], %r57;
	st.local.u32 	[%rd1+60], %r58;
	st.local.u32 	[%rd1+64], %r59;
	st.local.u32 	[%rd1+68], %r60;
	st.local.u32 	[%rd1+72], %r61;
	st.local.u32 	[%rd1+76], %r62;
	mov.u64 	%rd48, md;
$L__BB0_1:
	mul.wide.s32 	%rd10, %r218, 80;
	add.s64 	%rd11, %rd1, %rd10;
	ld.local.u32 	%r2, [%rd11];
	ld.local.u32 	%r3, [%rd11+4];
	ld.local.u32 	%r4, [%rd11+8];
	ld.local.u32 	%r5, [%rd11+12];
	ld.local.u32 	%r6, [%rd11+16];
	ld.local.u32 	%r7, [%rd11+20];
	ld.local.u32 	%r8, [%rd11+24];
	ld.local.u32 	%r9, [%rd11+28];
	ld.local.u32 	%r10, [%rd11+32];
	ld.local.u32 	%r11, [%rd11+36];
	ld.local.u32 	%r12, [%rd11+40];
	ld.local.u32 	%r13, [%rd11+44];
	ld.local.u32 	%r14, [%rd11+48];
	ld.local.u32 	%r15, [%rd11+52];
	ld.local.u32 	%r16, [%rd11+56];
	ld.local.u32 	%r17, [%rd11+60];
	ld.local.u32 	%r18, [%rd11+64];
	ld.local.u32 	%r19, [%rd11+68];
	ld.local.u32 	%r20, [%rd11+72];
	ld.local.u32 	%r21, [%rd11+76];
	add.s32 	%r63, %r218, -1;
	st.local.u32 	[%rd1+40960], %r63;
	setp.ne.s32 	%p1, %r19, 0;
	@%p1 bra 	$L__BB0_3;
	ld.param.u64 	%rd59, [_Z10dfs_kerneliP4NodePi_param_2];
	cvta.to.global.u64 	%rd57, %rd59;
	st.global.u32 	[%rd57], %r20;
	bra.uni 	$L__BB0_20;
$L__BB0_3:
	shr.s32 	%r64, %r18, 31;
	shr.u32 	%r65, %r64, 30;
	add.s32 	%r66, %r18, %r65;
	shr.s32 	%r22, %r66, 2;
	and.b32  	%r67, %r66, -4;
	sub.s32 	%r23, %r18, %r67;
	shl.b32 	%r68, %r22, 6;
	shl.b32 	%r69, %r23, 4;
	add.s32 	%r24, %r68, %r69;
	st.local.u32 	[%rd2], %r2;
	st.local.u32 	[%rd2+4], %r3;
	st.local.u32 	[%rd2+8], %r4;
	st.local.u32 	[%rd2+12], %r5;
	st.local.u32 	[%rd2+16], %r6;
	st.local.u32 	[%rd2+20], %r7;
	st.local.u32 	[%rd2+24], %r8;
	st.local.u32 	[%rd2+28], %r9;
	st.local.u32 	[%rd2+32], %r10;
	st.local.u32 	[%rd2+36], %r11;
	st.local.u32 	[%rd2+40], %r12;
	st.local.u32 	[%rd2+44], %r13;
	st.local.u32 	[%rd2+48], %r14;
	st.local.u32 	[%rd2+52], %r15;
	st.local.u32 	[%rd2+56], %r16;
	st.local.u32 	[%rd2+60], %r17;
	st.local.u32 	[%rd2+64], %r18;
	st.local.u32 	[%rd2+68], %r19;
	st.local.u32 	[%rd2+72], %r20;
	st.local.u32 	[%rd2+76], %r21;
	add.s32 	%r70, %r22, -5;
	setp.lt.u32 	%p2, %r70, -4;
	setp.lt.s32 	%p3, %r23, 0;
	or.pred  	%p4, %p2, %p3;
	@%p4 bra 	$L__BB0_8;
	add.s32 	%r71, %r21, -1;
	abs.s32 	%r72, %r71;
	setp.eq.s32 	%p5, %r72, 2;
	@%p5 bra 	$L__BB0_8;
	ld.param.u32 	%r214, [_Z10dfs_kerneliP4NodePi_param_0];
	add.s32 	%r73, %r18, -4;
	mul.wide.u32 	%rd12, %r73, 4;
	add.s64 	%rd13, %rd2, %rd12;
	ld.local.u32 	%r74, [%rd13];
	add.s32 	%r75, %r24, %r74;
	add.s32 	%r76, %r75, -64;
	mul.wide.s32 	%rd14, %r76, 4;
	mov.u64 	%rd15, md;
	add.s64 	%rd16, %rd15, %rd14;
	ld.const.u32 	%r77, [%rd16];
	sub.s32 	%r78, %r19, %r77;
	st.local.u32 	[%rd2+68], %r78;
	ld.local.u32 	%r79, [%rd13];
	add.s32 	%r80, %r24, %r79;
	mul.wide.s32 	%rd17, %r80, 4;
	add.s64 	%rd18, %rd15, %rd17;
	ld.const.u32 	%r81, [%rd18];
	add.s32 	%r82, %r78, %r81;
	st.local.u32 	[%rd2+68], %r82;
	ld.local.u32 	%r83, [%rd13];
	mul.wide.s32 	%rd19, %r18, 4;
	add.s64 	%rd20, %rd2, %rd19;
	ld.local.u32 	%r84, [%rd20];
	st.local.u32 	[%rd13], %r84;
	st.local.u32 	[%rd20], %r83;
	ld.local.u32 	%r85, [%rd2+72];
	add.s32 	%r219, %r85, 1;
	ld.local.u32 	%r27, [%rd2+68];
	add.s32 	%r86, %r27, %r219;
	setp.gt.s32 	%p6, %r86, %r214;
	@%p6 bra 	$L__BB0_8;
	mov.b32 	%r87, 1;
	st.local.u32 	[%rd2+76], %r87;
	ld.local.u32 	%r88, [%rd2];
	ld.local.u32 	%r89, [%rd2+4];
	ld.local.u32 	%r90, [%rd2+8];
	ld.local.u32 	%r91, [%rd2+12];
	ld.local.u32 	%r92, [%rd2+16];
	ld.local.u32 	%r93, [%rd2+20];
	ld.local.u32 	%r94, [%rd2+24];
	ld.local.u32 	%r95, [%rd2+28];
	ld.local.u32 	%r96, [%rd2+32];
	ld.local.u32 	%r97, [%rd2+36];
	ld.local.u32 	%r98, [%rd2+40];
	ld.local.u32 	%r99, [%rd2+44];
	ld.local.u32 	%r100, [%rd2+48];
	ld.local.u32 	%r101, [%rd2+52];
	ld.local.u32 	%r102, [%rd2+56];
	ld.local.u32 	%r103, [%rd2+60];
	st.local.u32 	[%rd1+40960], %r218;
	mul.wide.s32 	%rd21, %r218, 80;
	add.s64 	%rd22, %rd1, %rd21;
	st.local.u32 	[%rd22], %r88;
	st.local.u32 	[%rd22+4], %r89;
	st.local.u32 	[%rd22+8], %r90;
	st.local.u32 	[%rd22+12], %r91;
	st.local.u32 	[%rd22+16], %r92;
	st.local.u32 	[%rd22+20], %r93;
	st.local.u32 	[%rd22+24], %r94;
	st.local.u32 	[%rd22+28], %r95;
	st.local.u32 	[%rd22+32], %r96;
	st.local.u32 	[%rd22+36], %r97;
	st.local.u32 	[%rd22+40], %r98;
	st.local.u32 	[%rd22+44], %r99;
	st.local.u32 	[%rd22+48], %r100;
	st.local.u32 	[%rd22+52], %r101;
	st.local.u32 	[%rd22+56], %r102;
	st.local.u32 	[%rd22+60], %r103;
	add.s32 	%r104, %r18, -4;
	st.local.u32 	[%rd22+64], %r104;
	st.local.u32 	[%rd22+68], %r27;
	st.local.u32 	[%rd22+72], %r219;
	st.local.u32 	[%rd22+76], %r87;
	setp.ne.s32 	%p7, %r27, 0;
	@%p7 bra 	$L__BB0_8;
$L__BB0_7:
	ld.param.u64 	%rd58, [_Z10dfs_kerneliP4NodePi_param_2];
	cvta.to.global.u64 	%rd56, %rd58;
	st.global.u32 	[%rd56], %r219;
	bra.uni 	$L__BB0_20;
$L__BB0_8:
	st.local.u32 	[%rd2], %r2;
	st.local.u32 	[%rd2+4], %r3;
	st.local.u32 	[%rd2+8], %r4;
	st.local.u32 	[%rd2+12], %r5;
	st.local.u32 	[%rd2+16], %r6;
	st.local.u32 	[%rd2+20], %r7;
	st.local.u32 	[%rd2+24], %r8;
	st.local.u32 	[%rd2+28], %r9;
	st.local.u32 	[%rd2+32], %r10;
	st.local.u32 	[%rd2+36], %r11;
	st.local.u32 	[%rd2+40], %r12;
	st.local.u32 	[%rd2+44], %r13;
	st.local.u32 	[%rd2+48], %r14;
	st.local.u32 	[%rd2+52], %r15;
	st.local.u32 	[%rd2+56], %r16;
	st.local.u32 	[%rd2+60], %r17;
	st.local.u32 	[%rd2+64], %r18;
	st.local.u32 	[%rd2+68], %r19;
	st.local.u32 	[%rd2+72], %r20;
	st.local.u32 	[%rd2+76], %r21;
	setp.gt.u32 	%p8, %r22, 3;
	add.s32 	%r105, %r23, -3;
	setp.lt.u32 	%p9, %r105, -4;
	or.pred  	%p10, %p8, %p9;
	abs.s32 	%r106, %r21;
	setp.eq.s32 	%p11, %r106, 2;
	or.pred  	%p12, %p10, %p11;
	@%p12 bra 	$L__BB0_11;
	ld.param.u32 	%r215, [_Z10dfs_kerneliP4NodePi_param_0];
	add.s32 	%r108, %r18, 1;
	mul.wide.u32 	%rd23, %r108, 4;
	add.s64 	%rd24, %rd2, %rd23;
	ld.local.u32 	%r109, [%rd24];
	add.s32 	%r110, %r24, %r109;
	add.s32 	%r111, %r110, 16;
	mul.wide.s32 	%rd25, %r111, 4;
	mov.u64 	%rd26, md;
	add.s64 	%rd27, %rd26, %rd25;
	ld.const.u32 	%r112, [%rd27];
	sub.s32 	%r113, %r19, %r112;
	st.local.u32 	[%rd2+68], %r113;
	ld.local.u32 	%r114, [%rd24];
	add.s32 	%r115, %r24, %r114;
	mul.wide.s32 	%rd28, %r115, 4;
	add.s64 	%rd29, %rd26, %rd28;
	ld.const.u32 	%r116, [%rd29];
	add.s32 	%r117, %r113, %r116;
	st.local.u32 	[%rd2+68], %r117;
	ld.local.u32 	%r118, [%rd24];
	mul.wide.s32 	%rd30, %r18, 4;
	add.s64 	%rd31, %rd2, %rd30;
	ld.local.u32 	%r119, [%rd31];
	st.local.u32 	[%rd24], %r119;
	st.local.u32 	[%rd31], %r118;
	ld.local.u32 	%r120, [%rd2+72];
	add.s32 	%r219, %r120, 1;
	ld.local.u32 	%r30, [%rd2+68];
	add.s32 	%r121, %r30, %r219;
	setp.gt.s32 	%p13, %r121, %r215;
	@%p13 bra 	$L__BB0_11;
	mov.b32 	%r122, 0;
	st.local.u32 	[%rd2+76], %r122;
	ld.local.u32 	%r123, [%rd2];
	ld.local.u32 	%r124, [%rd2+4];
	ld.local.u32 	%r125, [%rd2+8];
	ld.local.u32 	%r126, [%rd2+12];
	ld.local.u32 	%r127, [%rd2+16];
	ld.local.u32 	%r128, [%rd2+20];
	ld.local.u32 	%r129, [%rd2+24];
	ld.local.u32 	%r130, [%rd2+28];
	ld.local.u32 	%r131, [%rd2+32];
	ld.local.u32 	%r132, [%rd2+36];
	ld.local.u32 	%r133, [%rd2+40];
	ld.local.u32 	%r134, [%rd2+44];
	ld.local.u32 	%r135, [%rd2+48];
	ld.local.u32 	%r136, [%rd2+52];
	ld.local.u32 	%r137, [%rd2+56];
	ld.local.u32 	%r138, [%rd2+60];
	ld.local.u32 	%r139, [%rd1+40960];
	add.s32 	%r140, %r139, 1;
	st.local.u32 	[%rd1+40960], %r140;
	mul.wide.s32 	%rd32, %r139, 80;
	add.s64 	%rd33, %rd1, %rd32;
	st.local.u32 	[%rd33+80], %r123;
	st.local.u32 	[%rd33+84], %r124;
	st.local.u32 	[%rd33+88], %r125;
	st.local.u32 	[%rd33+92], %r126;
	st.local.u32 	[%rd33+96], %r127;
	st.local.u32 	[%rd33+100], %r128;
	st.local.u32 	[%rd33+104], %r129;
	st.local.u32 	[%rd33+108], %r130;
	st.local.u32 	[%rd33+112], %r131;
	st.local.u32 	[%rd33+116], %r132;
	st.local.u32 	[%rd33+120], %r133;
	st.local.u32 	[%rd33+124], %r134;
	st.local.u32 	[%rd33+128], %r135;
	st.local.u32 	[%rd33+132], %r136;
	st.local.u32 	[%rd33+136], %r137;
	st.local.u32 	[%rd33+140], %r138;
	add.s32 	%r141, %r18, 1;
	st.local.u32 	[%rd33+144], %r141;
	st.local.u32 	[%rd33+148], %r30;
	st.local.u32 	[%rd33+152], %r219;
	st.local.u32 	[%rd33+156], %r122;
	setp.eq.s32 	%p14, %r30, 0;
	@%p14 bra 	$L__BB0_7;
$L__BB0_11:
	setp.gt.u32 	%p15, %r22, 3;
	st.local.u32 	[%rd2], %r2;
	st.local.u32 	[%rd2+4], %r3;
	st.local.u32 	[%rd2+8], %r4;
	st.local.u32 	[%rd2+12], %r5;
	st.local.u32 	[%rd2+16], %r6;
	st.local.u32 	[%rd2+20], %r7;
	st.local.u32 	[%rd2+24], %r8;
	st.local.u32 	[%rd2+28], %r9;
	st.local.u32 	[%rd2+32], %r10;
	st.local.u32 	[%rd2+36], %r11;
	st.local.u32 	[%rd2+40], %r12;
	st.local.u32 	[%rd2+44], %r13;
	st.local.u32 	[%rd2+48], %r14;
	st.local.u32 	[%rd2+52], %r15;
	st.local.u32 	[%rd2+56], %r16;
	st.local.u32 	[%rd2+60], %r17;
	st.local.u32 	[%rd2+64], %r18;
	st.local.u32 	[%rd2+68], %r19;
	st.local.u32 	[%rd2+72], %r20;
	st.local.u32 	[%rd2+76], %r21;
	add.s32 	%r142, %r23, -5;
	setp.lt.u32 	%p16, %r142, -4;
	or.pred  	%p17, %p15, %p16;
	@%p17 bra 	$L__BB0_15;
	add.s32 	%r143, %r21, -2;
	abs.s32 	%r144, %r143;
	setp.eq.s32 	%p18, %r144, 2;
	@%p18 bra 	$L__BB0_15;
	ld.param.u32 	%r216, [_Z10dfs_kerneliP4NodePi_param_0];
	add.s32 	%r145, %r18, -1;
	mul.wide.u32 	%rd34, %r145, 4;
	add.s64 	%rd35, %rd2, %rd34;
	ld.local.u32 	%r146, [%rd35];
	add.s32 	%r147, %r24, %r146;
	add.s32 	%r148, %r147, -16;
	mul.wide.s32 	%rd36, %r148, 4;
	mov.u64 	%rd37, md;
	add.s64 	%rd38, %rd37, %rd36;
	ld.const.u32 	%r149, [%rd38];
	sub.s32 	%r150, %r19, %r149;
	st.local.u32 	[%rd2+68], %r150;
	ld.local.u32 	%r151, [%rd35];
	add.s32 	%r152, %r24, %r151;
	mul.wide.s32 	%rd39, %r152, 4;
	add.s64 	%rd40, %rd37, %rd39;
	ld.const.u32 	%r153, [%rd40];
	add.s32 	%r154, %r150, %r153;
	st.local.u32 	[%rd2+68], %r154;
	ld.local.u32 	%r155, [%rd35];
	mul.wide.s32 	%rd41, %r18, 4;
	add.s64 	%rd42, %rd2, %rd41;
	ld.local.u32 	%r156, [%rd42];
	st.local.u32 	[%rd35], %r156;
	st.local.u32 	[%rd42], %r155;
	ld.local.u32 	%r157, [%rd2+72];
	add.s32 	%r219, %r157, 1;
	ld.local.u32 	%r32, [%rd2+68];
	add.s32 	%r158, %r32, %r219;
	setp.gt.s32 	%p19, %r158, %r216;
	@%p19 bra 	$L__BB0_15;
	mov.b32 	%r159, 2;
	st.local.u32 	[%rd2+76], %r159;
	ld.local.u32 	%r160, [%rd2];
	ld.local.u32 	%r161, [%rd2+4];
	ld.local.u32 	%r162, [%rd2+8];
	ld.local.u32 	%r163, [%rd2+12];
	ld.local.u32 	%r164, [%rd2+16];
	ld.local.u32 	%r165, [%rd2+20];
	ld.local.u32 	%r166, [%rd2+24];
	ld.local.u32 	%r167, [%rd2+28];
	ld.local.u32 	%r168, [%rd2+32];
	ld.local.u32 	%r169, [%rd2+36];
	ld.local.u32 	%r170, [%rd2+40];
	ld.local.u32 	%r171, [%rd2+44];
	ld.local.u32 	%r172, [%rd2+48];
	ld.local.u32 	%r173, [%rd2+52];
	ld.local.u32 	%r174, [%rd2+56];
	ld.local.u32 	%r175, [%rd2+60];
	ld.local.u32 	%r176, [%rd1+40960];
	add.s32 	%r177, %r176, 1;
	st.local.u32 	[%rd1+40960], %r177;
	mul.wide.s32 	%rd43, %r176, 80;
	add.s64 	%rd44, %rd1, %rd43;
	st.local.u32 	[%rd44+80], %r160;
	st.local.u32 	[%rd44+84], %r161;
	st.local.u32 	[%rd44+88], %r162;
	st.local.u32 	[%rd44+92], %r163;
	st.local.u32 	[%rd44+96], %r164;
	st.local.u32 	[%rd44+100], %r165;
	st.local.u32 	[%rd44+104], %r166;
	st.local.u32 	[%rd44+108], %r167;
	st.local.u32 	[%rd44+112], %r168;
	st.local.u32 	[%rd44+116], %r169;
	st.local.u32 	[%rd44+120], %r170;
	st.local.u32 	[%rd44+124], %r171;
	st.local.u32 	[%rd44+128], %r172;
	st.local.u32 	[%rd44+132], %r173;
	st.local.u32 	[%rd44+136], %r174;
	st.local.u32 	[%rd44+140], %r175;
	add.s32 	%r178, %r18, -1;
	st.local.u32 	[%rd44+144], %r178;
	st.local.u32 	[%rd44+148], %r32;
	st.local.u32 	[%rd44+152], %r219;
	st.local.u32 	[%rd44+156], %r159;
	setp.eq.s32 	%p20, %r32, 0;
	@%p20 bra 	$L__BB0_7;
$L__BB0_15:
	setp.lt.s32 	%p21, %r23, 0;
	st.local.u32 	[%rd2], %r2;
	st.local.u32 	[%rd2+4], %r3;
	st.local.u32 	[%rd2+8], %r4;
	st.local.u32 	[%rd2+12], %r5;
	st.local.u32 	[%rd2+16], %r6;
	st.local.u32 	[%rd2+20], %r7;
	st.local.u32 	[%rd2+24], %r8;
	st.local.u32 	[%rd2+28], %r9;
	st.local.u32 	[%rd2+32], %r10;
	st.local.u32 	[%rd2+36], %r11;
	st.local.u32 	[%rd2+40], %r12;
	st.local.u32 	[%rd2+44], %r13;
	st.local.u32 	[%rd2+48], %r14;
	st.local.u32 	[%rd2+52], %r15;
	st.local.u32 	[%rd2+56], %r16;
	st.local.u32 	[%rd2+60], %r17;
	st.local.u32 	[%rd2+64], %r18;
	st.local.u32 	[%rd2+68], %r19;
	st.local.u32 	[%rd2+72], %r20;
	st.local.u32 	[%rd2+76], %r21;
	add.s32 	%r179, %r22, -3;
	setp.lt.u32 	%p22, %r179, -4;
	or.pred  	%p23, %p22, %p21;
	@%p23 bra 	$L__BB0_19;
	add.s32 	%r180, %r21, -3;
	abs.s32 	%r181, %r180;
	setp.eq.s32 	%p24, %r181, 2;
	@%p24 bra 	$L__BB0_19;
	ld.param.u32 	%r217, [_Z10dfs_kerneliP4NodePi_param_0];
	add.s32 	%r33, %r18, 4;
	mul.wide.u32 	%rd45, %r33, 4;
	add.s64 	%rd46, %rd2, %rd45;
	ld.local.u32 	%r182, [%rd46];
	add.s32 	%r183, %r24, %r182;
	add.s32 	%r184, %r183, 64;
	mul.wide.s32 	%rd47, %r184, 4;
	add.s64 	%rd49, %rd48, %rd47;
	ld.const.u32 	%r185, [%rd49];
	sub.s32 	%r186, %r19, %r185;
	st.local.u32 	[%rd2+68], %r186;
	ld.local.u32 	%r187, [%rd46];
	add.s32 	%r188, %r24, %r187;
	mul.wide.s32 	%rd50, %r188, 4;
	add.s64 	%rd51, %rd48, %rd50;
	ld.const.u32 	%r189, [%rd51];
	add.s32 	%r190, %r186, %r189;
	st.local.u32 	[%rd2+68], %r190;
	ld.local.u32 	%r191, [%rd46];
	mul.wide.s32 	%rd52, %r18, 4;
	add.s64 	%rd53, %rd2, %rd52;
	ld.local.u32 	%r192, [%rd53];
	st.local.u32 	[%rd46], %r192;
	st.local.u32 	[%rd53], %r191;
	st.local.u32 	[%rd2+64], %r33;
	ld.local.u32 	%r193, [%rd2+72];
	add.s32 	%r219, %r193, 1;
	st.local.u32 	[%rd2+72], %r219;
	ld.local.u32 	%r35, [%rd2+68];
	add.s32 	%r194, %r35, %r219;
	setp.gt.s32 	%p25, %r194, %r217;
	@%p25 bra 	$L__BB0_19;
	mov.b32 	%r195, 3;
	st.local.u32 	[%rd2+76], %r195;
	ld.local.u32 	%r196, [%rd2];
	ld.local.u32 	%r197, [%rd2+4];
	ld.local.u32 	%r198, [%rd2+8];
	ld.local.u32 	%r199, [%rd2+12];
	ld.local.u32 	%r200, [%rd2+16];
	ld.local.u32 	%r201, [%rd2+20];
	ld.local.u32 	%r202, [%rd2+24];
	ld.local.u32 	%r203, [%rd2+28];
	ld.local.u32 	%r204, [%rd2+32];
	ld.local.u32 	%r205, [%rd2+36];
	ld.local.u32 	%r206, [%rd2+40];
	ld.local.u32 	%r207, [%rd2+44];
	ld.local.u32 	%r208, [%rd2+48];
	ld.local.u32 	%r209, [%rd2+52];
	ld.local.u32 	%r210, [%rd2+56];
	ld.local.u32 	%r211, [%rd2+60];
	ld.local.u32 	%r212, [%rd1+40960];
	add.s32 	%r213, %r212, 1;
	st.local.u32 	[%rd1+40960], %r213;
	mul.wide.s32 	%rd54, %r212, 80;
	add.s64 	%rd55, %rd1, %rd54;
	st.local.u32 	[%rd55+80], %r196;
	st.local.u32 	[%rd55+84], %r197;
	st.local.u32 	[%rd55+88], %r198;
	st.local.u32 	[%rd55+92], %r199;
	st.local.u32 	[%rd55+96], %r200;
	st.local.u32 	[%rd55+100], %r201;
	st.local.u32 	[%rd55+104], %r202;
	st.local.u32 	[%rd55+108], %r203;
	st.local.u32 	[%rd55+112], %r204;
	st.local.u32 	[%rd55+116], %r205;
	st.local.u32 	[%rd55+120], %r206;
	st.local.u32 	[%rd55+124], %r207;
	st.local.u32 	[%rd55+128], %r208;
	st.local.u32 	[%rd55+132], %r209;
	st.local.u32 	[%rd55+136], %r210;
	st.local.u32 	[%rd55+140], %r211;
	st.local.u32 	[%rd55+144], %r33;
	st.local.u32 	[%rd55+148], %r35;
	st.local.u32 	[%rd55+152], %r219;
	st.local.u32 	[%rd55+156], %r195;
	setp.eq.s32 	%p26, %r35, 0;
	@%p26 bra 	$L__BB0_7;
$L__BB0_19:
	ld.local.u32 	%r218, [%rd1+40960];
	setp.ne.s32 	%p27, %r218, -1;
	@%p27 bra 	$L__BB0_1;
$L__BB0_20:
	ret;

}


// ===== COMPILED SASS (sm_100) =====

	.target	sm_100

	.elftype	@"ET_EXEC"


//--------------------- .note.nv.tkinfo           --------------------------
	.section	.note.nv.tkinfo,"",@"SHT_NOTE"
	.sectionflags	@"SHF_NOTE_NV_TKINFO"
	.tkinfo
        /*0018*/ 	.word	0x00000002
        /*0030*/ 	.string	""
        /*0030*/ 	.string	"ptxas"
        /*0030*/ 	.string	"Cuda compilation tools, release 13.0, V13.0.88"
        /*0030*/ 	.string	"Build cuda_13.0.r13.0/compiler.36424714_0"
        /*0030*/ 	.string	"-arch sm_100 -m 64 "



//--------------------- .note.nv.cuinfo           --------------------------
	.section	.note.nv.cuinfo,"",@"SHT_NOTE"
	.sectionflags	@"SHF_NOTE_NV_CUINFO"
        /*0018*/ 	.short	0x0002
        /*001a*/ 	.short	0x0064
        /*001c*/ 	.short	0x0082
	.zero		2


//--------------------- .nv.info                  --------------------------
	.section	.nv.info,"",@"SHT_CUDA_INFO"
	.align	4


	//----- nvinfo : EIATTR_REGCOUNT
	.align		4
        /*0000*/ 	.byte	0x04, 0x2f
        /*0002*/ 	.short	(.L_2 - .L_1)
	.align		4
.L_1:
        /*0004*/ 	.word	index@(_Z10dfs_kerneliP4NodePi)
        /*0008*/ 	.word	0x00000030


	//----- nvinfo : EIATTR_FRAME_SIZE
	.align		4
.L_2:
        /*000c*/ 	.byte	0x04, 0x11
        /*000e*/ 	.short	(.L_4 - .L_3)
	.align		4
.L_3:
        /*0010*/ 	.word	index@(_Z10dfs_kerneliP4NodePi)
        /*0014*/ 	.word	0x0000a058


	//----- nvinfo : EIATTR_MIN_STACK_SIZE
	.align		4
.L_4:
        /*0018*/ 	.byte	0x04, 0x12
        /*001a*/ 	.short	(.L_6 - .L_5)
	.align		4
.L_5:
        /*001c*/ 	.word	index@(_Z10dfs_kerneliP4NodePi)
        /*0020*/ 	.word	0x0000a058
.L_6:


//--------------------- .nv.compat                --------------------------
	.section	.nv.compat,"",@"SHT_CUDA_COMPAT_INFO"
	.align	4
        /*0000*/ 	.byte	0x02, 0x09, 0x00, 0x00, 0x02, 0x02, 0x01, 0x00, 0x02, 0x05, 0x05, 0x00, 0x03, 0x07, 0x01, 0x01
        /*0010*/ 	.byte	0x02, 0x03, 0x00, 0x00, 0x02, 0x06, 0x01, 0x00, 0x04, 0x0b, 0x08, 0x00, 0x09, 0x00, 0x00, 0x00
        /*0020*/ 	.byte	0x00, 0x00, 0x00, 0x00


//--------------------- .nv.info._Z10dfs_kerneliP4NodePi --------------------------
	.section	.nv.info._Z10dfs_kerneliP4NodePi,"",@"SHT_CUDA_INFO"
	.sectionflags	@""
	.align	4


	//----- nvinfo : EIATTR_CUDA_API_VERSION
	.align		4
        /*0000*/ 	.byte	0x04, 0x37
        /*0002*/ 	.short	(.L_8 - .L_7)
.L_7:
        /*0004*/ 	.word	0x00000082


	//----- nvinfo : EIATTR_KPARAM_INFO
	.align		4
.L_8:
        /*0008*/ 	.byte	0x04, 0x17
        /*000a*/ 	.short	(.L_10 - .L_9)
.L_9:
        /*000c*/ 	.word	0x00000000
        /*0010*/ 	.short	0x0002
        /*0012*/ 	.short	0x0010
        /*0014*/ 	.byte	0x00, 0xf5, 0x21, 0x00


	//----- nvinfo : EIATTR_KPARAM_INFO
	.align		4
.L_10:
        /*0018*/ 	.byte	0x04, 0x17
        /*001a*/ 	.short	(.L_12 - .L_11)
.L_11:
        /*001c*/ 	.word	0x00000000
        /*0020*/ 	.short	0x0001
        /*0022*/ 	.short	0x0008
        /*0024*/ 	.byte	0x00, 0xf5, 0x21, 0x00


	//----- nvinfo : EIATTR_KPARAM_INFO
	.align		4
.L_12:
        /*0028*/ 	.byte	0x04, 0x17
        /*002a*/ 	.short	(.L_14 - .L_13)
.L_13:
        /*002c*/ 	.word	0x00000000
        /*0030*/ 	.short	0x0000
        /*0032*/ 	.short	0x0000
        /*0034*/ 	.byte	0x00, 0xf0, 0x11, 0x00


	//----- nvinfo : EIATTR_SPARSE_MMA_MASK
	.align		4
.L_14:
        /*0038*/ 	.byte	0x03, 0x50
        /*003a*/ 	.short	0x0000


	//----- nvinfo : EIATTR_MAXREG_COUNT
	.align		4
        /*003c*/ 	.byte	0x03, 0x1b
        /*003e*/ 	.short	0x00ff


	//----- nvinfo : EIATTR_MERCURY_ISA_VERSION
	.align		4
        /*0040*/ 	.byte	0x03, 0x5f
        /*0042*/ 	.short	0x0101


	//----- nvinfo : EIATTR_VRC_CTA_INIT_COUNT
	.align		4
        /*0044*/ 	.byte	0x02, 0x4a
	.zero		1
	.zero		1


	//----- nvinfo : EIATTR_EXIT_INSTR_OFFSETS
	.align		4
        /*0048*/ 	.byte	0x04, 0x1c
        /*004a*/ 	.short	(.L_16 - .L_15)


	//   ....[0]....
.L_15:
        /*004c*/ 	.word	0x00001ee0


	//   ....[1]....
        /*0050*/ 	.word	0x00001f10


	//   ....[2]....
        /*0054*/ 	.word	0x00001f50


	//----- nvinfo : EIATTR_CRS_STACK_SIZE
	.align		4
.L_16:
        /*0058*/ 	.byte	0x04, 0x1e
        /*005a*/ 	.short	(.L_18 - .L_17)
.L_17:
        /*005c*/ 	.word	0x00000000


	//----- nvinfo : EIATTR_CBANK_PARAM_SIZE
	.align		4
.L_18:
        /*0060*/ 	.byte	0x03, 0x19
        /*0062*/ 	.short	0x0018


	//----- nvinfo : EIATTR_PARAM_CBANK
	.align		4
        /*0064*/ 	.byte	0x04, 0x0a
        /*0066*/ 	.short	(.L_20 - .L_19)
	.align		4
.L_19:
        /*0068*/ 	.word	index@(.nv.constant0._Z10dfs_kerneliP4NodePi)
        /*006c*/ 	.short	0x0380
        /*006e*/ 	.short	0x0018


	//----- nvinfo : EIATTR_SW_WAR
	.align		4
.L_20:
        /*0070*/ 	.byte	0x04, 0x36
        /*0072*/ 	.short	(.L_22 - .L_21)
.L_21:
        /*0074*/ 	.word	0x00000008
.L_22:


//--------------------- .nv.callgraph             --------------------------
	.section	.nv.callgraph,"",@"SHT_CUDA_CALLGRAPH"
	.align	4
	.sectionentsize	8
	.align		4
        /*0000*/ 	.word	0x00000000
	.align		4
        /*0004*/ 	.word	0xffffffff
	.align		4
        /*0008*/ 	.word	0x00000000
	.align		4
        /*000c*/ 	.word	0xfffffffe
	.align		4
        /*0010*/ 	.word	0x00000000
	.align		4
        /*0014*/ 	.word	0xfffffffd
	.align		4
        /*0018*/ 	.word	0x00000000
	.align		4
        /*001c*/ 	.word	0xfffffffc


//--------------------- .nv.constant3             --------------------------
	.section	.nv.constant3,"a",@progbits
	.align	4
.nv.constant3:
	.type		md,@object
	.size		md,(.L_0 - md)
md:
	.zero		1024
.L_0:


//--------------------- .text._Z10dfs_kerneliP4NodePi --------------------------
	.section	.text._Z10dfs_kerneliP4NodePi,"ax",@progbits
	.align	128
        .global         _Z10dfs_kerneliP4NodePi
        .type           _Z10dfs_kerneliP4NodePi,@function
        .size           _Z10dfs_kerneliP4NodePi,(.L_x_13 - _Z10dfs_kerneliP4NodePi)
        .other          _Z10dfs_kerneliP4NodePi,@"STO_CUDA_ENTRY STV_DEFAULT"
_Z10dfs_kerneliP4NodePi:
.text._Z10dfs_kerneliP4NodePi:
[----:B------:R-:W0:Y:S01]  /*0000*/  LDC R1, c[0x0][0x37c] ;  /* 0x0000df00ff017b82 */ /* 0x000e220000000800 */
[----:B------:R-:W1:Y:S07]  /*0010*/  S2R R3, SR_CTAID.X ;  /* 0x0000000000037919 */ /* 0x000e6e0000002500 */
[----:B------:R-:W2:Y:S01]  /*0020*/  LDC.64 R20, c[0x0][0x388] ;  /* 0x0000e200ff147b82 */ /* 0x000ea20000000a00 */
[----:B------:R-:W1:Y:S01]  /*0030*/  LDCU UR6, c[0x0][0x360] ;  /* 0x00006c00ff0677ac */ /* 0x000e620008000800 */
[----:B0-----:R-:W-:Y:S01]  /*0040*/  VIADD R1, R1, 0xffff5fa8 ;  /* 0xffff5fa801017836 */ /* 0x001fe20000000000 */
[----:B------:R-:W1:Y:S01]  /*0050*/  S2R R0, SR_TID.X ;  /* 0x0000000000007919 */ /* 0x000e620000002100 */
[----:B------:R-:W0:Y:S01]  /*0060*/  LDCU.64 UR4, c[0x0][0x358] ;  /* 0x00006b00ff0477ac */ /* 0x000e220008000a00 */
[----:B-1----:R-:W-:-:S02]  /*0070*/  IMAD R3, R3, UR6, R0 ;  /* 0x0000000603037c24 */ /* 0x002fc4000f8e0200 */
[----:B------:R1:W-:Y:S01]  /*0080*/  STL [R1+0xa000], RZ ;  /* 0x00a000ff01007387 */ /* 0x0003e20000100800 */
[----:B------:R-:W-:Y:S01]  /*0090*/  BSSY.RECONVERGENT B0, `(.L_x_0) ;  /* 0x00001e9000007945 */ /* 0x000fe20003800200 */
[----:B------:R-:W-:Y:S01]  /*00a0*/  VIADD R45, R1, 0xa004 ;  /* 0x0000a004012d7836 */ /* 0x000fe20000000000 */
[----:B------:R-:W3:Y:S01]  /*00b0*/  LDCU UR6, c[0x0][0x380] ;  /* 0x00007000ff0677ac */ /* 0x000ee20008000800 */
[----:B--2---:R-:W-:-:S05]  /*00c0*/  IMAD.WIDE R20, R3, 0x50, R20 ;  /* 0x0000005003147825 */ /* 0x004fca00078e0214 */
[----:B0-----:R-:W2:Y:S04]  /*00d0*/  LDG.E R2, desc[UR4][R20.64] ;  /* 0x0000000414027981 */ /* 0x001ea8000c1e1900 */
[----:B------:R-:W2:Y:S04]  /*00e0*/  LDG.E R3, desc[UR4][R20.64+0x4] ;  /* 0x0000040414037981 */ /* 0x000ea8000c1e1900 */
[----:B------:R-:W4:Y:S04]  /*00f0*/  LDG.E R4, desc[UR4][R20.64+0x8] ;  /* 0x0000080414047981 */ /* 0x000f28000c1e1900 */
[----:B------:R-:W4:Y:S04]  /*0100*/  LDG.E R5, desc[UR4][R20.64+0xc] ;  /* 0x00000c0414057981 */ /* 0x000f28000c1e1900 */
[----:B------:R-:W5:Y:S04]  /*0110*/  LDG.E R6, desc[UR4][R20.64+0x10] ;  /* 0x0000100414067981 */ /* 0x000f68000c1e1900 */
[----:B------:R-:W5:Y:S04]  /*0120*/  LDG.E R7, desc[UR4][R20.64+0x14] ;  /* 0x0000140414077981 */ /* 0x000f68000c1e1900 */
[----:B------:R-:W3:Y:S04]  /*0130*/  LDG.E R8, desc[UR4][R20.64+0x18] ;  /* 0x0000180414087981 */ /* 0x000ee8000c1e1900 */
        /* <DEDUP_REMOVED lines=12> */
[----:B------:R0:W3:Y:S02]  /*0200*/  LDG.E R23, desc[UR4][R20.64+0x4c] ;  /* 0x00004c0414177981 */ /* 0x0000e4000c1e1900 */
[----:B0-----:R-:W-:-:S02]  /*0210*/  HFMA2 R20, -RZ, RZ, 0, 0 ;  /* 0x00000000ff147431 */ /* 0x001fc400000001ff */
[----:B--2---:R1:W-:Y:S04]  /*0220*/  STL.64 [R1], R2 ;  /* 0x0000000201007387 */ /* 0x0043e80000100a00 */
[----:B----4-:R1:W-:Y:S04]  /*0230*/  STL.64 [R1+0x8], R4 ;  /* 0x0000080401007387 */ /* 0x0103e80000100a00 */
[----:B-----5:R1:W-:Y:S04]  /*0240*/  STL.64 [R1+0x10], R6 ;  /* 0x0000100601007387 */ /* 0x0203e80000100a00 */
[----:B---3--:R1:W-:Y:S04]  /*0250*/  STL.64 [R1+0x18], R8 ;  /* 0x0000180801007387 */ /* 0x0083e80000100a00 */
[----:B------:R1:W-:Y:S04]  /*0260*/  STL.64 [R1+0x20], R10 ;  /* 0x0000200a01007387 */ /* 0x0003e80000100a00 */
[----:B------:R1:W-:Y:S04]  /*0270*/  STL.64 [R1+0x28], R12 ;  /* 0x0000280c01007387 */ /* 0x0003e80000100a00 */
[----:B------:R1:W-:Y:S04]  /*0280*/  STL.64 [R1+0x30], R14 ;  /* 0x0000300e01007387 */ /* 0x0003e80000100a00 */
[----:B------:R1:W-:Y:S04]  /*0290*/  STL.64 [R1+0x38], R16 ;  /* 0x0000381001007387 */ /* 0x0003e80000100a00 */
[----:B------:R1:W-:Y:S04]  /*02a0*/  STL.64 [R1+0x40], R18 ;  /* 0x0000401201007387 */ /* 0x0003e80000100a00 */
[----:B------:R1:W-:Y:S02]  /*02b0*/  STL.64 [R1+0x48], R22 ;  /* 0x0000481601007387 */ /* 0x0003e40000100a00 */
.L_x_11:
[----:B------:R-:W-:-:S05]  /*02c0*/  IMAD R43, R20, 0x50, R1 ;  /* 0x00000050142b7824 */ /* 0x000fca00078e0201 */
[----:B------:R-:W2:Y:S01]  /*02d0*/  LDL.64 R38, [R43+0x40] ;  /* 0x000040002b267983 */ /* 0x000ea20000100a00 */
[----:B------:R-:W-:-:S03]  /*02e0*/  VIADD R0, R20, 0xffffffff ;  /* 0xffffffff14007836 */ /* 0x000fc60000000000 */
[----:B-1----:R0:W5:Y:S04]  /*02f0*/  LDL.64 R2, [R43] ;  /* 0x000000002b027983 */ /* 0x0021680000100a00 */
[----:B------:R0:W5:Y:S04]  /*0300*/  LDL.64 R36, [R43+0x8] ;  /* 0x000008002b247983 */ /* 0x0001680000100a00 */
[----:B------:R0:W5:Y:S04]  /*0310*/  LDL.64 R34, [R43+0x10] ;  /* 0x000010002b227983 */ /* 0x0001680000100a00 */
[----:B------:R0:W5:Y:S04]  /*0320*/  LDL.64 R32, [R43+0x18] ;  /* 0x000018002b207983 */ /* 0x0001680000100a00 */
[----:B------:R0:W5:Y:S04]  /*0330*/  LDL.64 R30, [R43+0x20] ;  /* 0x000020002b1e7983 */ /* 0x0001680000100a00 */
[----:B------:R0:W5:Y:S04]  /*0340*/  LDL.64 R28, [R43+0x28] ;  /* 0x000028002b1c7983 */ /* 0x0001680000100a00 */
[----:B------:R0:W5:Y:S04]  /*0350*/  LDL.64 R26, [R43+0x30] ;  /* 0x000030002b1a7983 */ /* 0x0001680000100a00 */
[----:B------:R0:W5:Y:S04]  /*0360*/  LDL.64 R24, [R43+0x38] ;  /* 0x000038002b187983 */ /* 0x0001680000100a00 */
[----:B------:R0:W5:Y:S04]  /*0370*/  LDL.64 R22, [R43+0x48] ;  /* 0x000048002b167983 */ /* 0x0001680000100a00 */
[----:B------:R0:W-:Y:S01]  /*0380*/  STL [R1+0xa000], R0 ;  /* 0x00a0000001007387 */ /* 0x0001e20000100800 */
[----:B--2---:R-:W-:-:S13]  /*0390*/  ISETP.NE.AND P0, PT, R39, RZ, PT ;  /* 0x000000ff2700720c */ /* 0x004fda0003f05270 */
[----:B0-----:R-:W-:Y:S05]  /*03a0*/  @!P0 BRA `(.L_x_1) ;  /* 0x0000001800dc8947 */ /* 0x001fea0003800000 */
[----:B------:R-:W-:Y:S01]  /*03b0*/  SHF.R.S32.HI R5, RZ, 0x1f, R38 ;  /* 0x0000001fff057819 */ /* 0x000fe20000011426 */
[----:B-----5:R-:W-:Y:S01]  /*03c0*/  IMAD.MOV.U32 R6, RZ, RZ, R3 ;  /* 0x000000ffff067224 */ /* 0x020fe200078e0003 */
[----:B------:R-:W-:Y:S01]  /*03d0*/  MOV R7, R36 ;  /* 0x0000002400077202 */ /* 0x000fe20000000f00 */
[----:B------:R-:W-:Y:S01]  /*03e0*/  IMAD.MOV.U32 R8, RZ, RZ, R37 ;  /* 0x000000ffff087224 */ /* 0x000fe200078e0025 */
[----:B------:R-:W-:Y:S01]  /*03f0*/  LEA.HI R5, R5, R38, RZ, 0x2 ;  /* 0x0000002605057211 */ /* 0x000fe200078f10ff */
[----:B------:R-:W-:Y:S01]  /*0400*/  IMAD.MOV.U32 R9, RZ, RZ, R34 ;  /* 0x000000ffff097224 */ /* 0x000fe200078e0022 */
[----:B------:R-:W-:Y:S01]  /*0410*/  IADD3 R4, PT, PT, R23, -0x1, RZ ;  /* 0xffffffff17047810 */ /* 0x000fe20007ffe0ff */
[----:B------:R0:W-:Y:S01]  /*0420*/  STL.64 [R1+0xa008], R6 ;  /* 0x00a0080601007387 */ /* 0x0001e20000100a00 */
[----:B------:R-:W-:Y:S01]  /*0430*/  SHF.R.S32.HI R44, RZ, 0x2, R5 ;  /* 0x00000002ff2c7819 */ /* 0x000fe20000011405 */
[----:B------:R-:W-:Y:S01]  /*0440*/  IMAD.MOV.U32 R11, RZ, RZ, R32 ;  /* 0x000000ffff0b7224 */ /* 0x000fe200078e0020 */
[----:B------:R-:W-:Y:S01]  /*0450*/  MOV R10, R35 ;  /* 0x00000023000a7202 */ /* 0x000fe20000000f00 */
[----:B------:R1:W-:Y:S01]  /*0460*/  STL.64 [R1+0xa010], R8 ;  /* 0x00a0100801007387 */ /* 0x0003e20000100a00 */
[----:B------:R-:W-:Y:S01]  /*0470*/  IMAD.MOV.U32 R12, RZ, RZ, R33 ;  /* 0x000000ffff0c7224 */ /* 0x000fe200078e0021 */
[----:B------:R-:W-:Y:S01]  /*0480*/  MOV R13, R30 ;  /* 0x0000001e000d7202 */ /* 0x000fe20000000f00 */
[----:B------:R-:W-:Y:S01]  /*0490*/  VIADD R0, R44, 0xfffffffb ;  /* 0xfffffffb2c007836 */ /* 0x000fe20000000000 */
[----:B------:R-:W-:Y:S01]  /*04a0*/  MOV R16, R29 ;  /* 0x0000001d00107202 */ /* 0x000fe20000000f00 */
[----:B------:R-:W-:Y:S01]  /*04b0*/  IMAD.MOV.U32 R14, RZ, RZ, R31 ;  /* 0x000000ffff0e7224 */ /* 0x000fe200078e001f */
[----:B------:R-:W-:Y:S01]  /*04c0*/  MOV R19, R24 ;  /* 0x0000001800137202 */ /* 0x000fe20000000f00 */
[----:B------:R-:W-:Y:S01]  /*04d0*/  IMAD.MOV.U32 R15, RZ, RZ, R28 ;  /* 0x000000ffff0f7224 */ /* 0x000fe200078e001c */
[----:B0-----:R-:W-:Y:S01]  /*04e0*/  LOP3.LUT R7, R5, 0xfffffffc, RZ, 0xc0, !PT ;  /* 0xfffffffc05077812 */ /* 0x001fe200078ec0ff */
[----:B------:R-:W-:Y:S01]  /*04f0*/  IMAD.MOV.U32 R17, RZ, RZ, R26 ;  /* 0x000000ffff117224 */ /* 0x000fe200078e001a */
[----:B------:R-:W-:Y:S01]  /*0500*/  IABS R4, R4 ;  /* 0x0000000400047213 */ /* 0x000fe20000000000 */
[----:B------:R-:W-:Y:S01]  /*0510*/  IMAD.MOV.U32 R18, RZ, RZ, R27 ;  /* 0x000000ffff127224 */ /* 0x000fe200078e001b */
[----:B-1----:R-:W-:Y:S01]  /*0520*/  MOV R8, R39 ;  /* 0x0000002700087202 */ /* 0x002fe20000000f00 */
[----:B------:R-:W-:Y:S01]  /*0530*/  IMAD.IADD R42, R38, 0x1, -R7 ;  /* 0x00000001262a7824 */ /* 0x000fe200078e0a07 */
[----:B------:R0:W-:Y:S01]  /*0540*/  STL.64 [R1+0xa018], R10 ;  /* 0x00a0180a01007387 */ /* 0x0001e20000100a00 */
[----:B------:R-:W-:Y:S01]  /*0550*/  IMAD.MOV.U32 R40, RZ, RZ, R25 ;  /* 0x000000ffff287224 */ /* 0x000fe200078e0019 */
[----:B------:R-:W-:Y:S01]  /*0560*/  BSSY.RECONVERGENT B1, `(.L_x_2) ;  /* 0x0000054000017945 */ /* 0x000fe20003800200 */
[----:B------:R-:W-:Y:S01]  /*0570*/  IMAD.MOV.U32 R41, RZ, RZ, R38 ;  /* 0x000000ffff297224 */ /* 0x000fe200078e0026 */
[----:B------:R-:W-:Y:S01]  /*0580*/  ISETP.GE.AND P0, PT, R42, RZ, PT ;  /* 0x000000ff2a00720c */ /* 0x000fe20003f06270 */
[----:B------:R-:W-:Y:S01]  /*0590*/  IMAD.MOV.U32 R9, RZ, RZ, R22 ;  /* 0x000000ffff097224 */ /* 0x000fe200078e0016 */
[----:B------:R0:W-:Y:S02]  /*05a0*/  STL.64 [R1+0xa020], R12 ;  /* 0x00a0200c01007387 */ /* 0x0001e40000100a00 */
[----:B------:R-:W-:Y:S01]  /*05b0*/  ISETP.LT.U32.OR P1, PT, R0, -0x4, !P0 ;  /* 0xfffffffc0000780c */ /* 0x000fe20004721470 */
[----:B------:R-:W-:Y:S01]  /*05c0*/  IMAD.MOV.U32 R0, RZ, RZ, R4 ;  /* 0x000000ffff007224 */ /* 0x000fe200078e0004 */
[----:B------:R0:W-:Y:S04]  /*05d0*/  STL.64 [R1+0xa028], R14 ;  /* 0x00a0280e01007387 */ /* 0x0001e80000100a00 */
[----:B------:R0:W-:Y:S01]  /*05e0*/  STL.64 [R1+0xa030], R16 ;  /* 0x00a0301001007387 */ /* 0x0001e20000100a00 */
[----:B------:R-:W-:-:S02]  /*05f0*/  ISETP.EQ.OR P1, PT, R0, 0x2, P1 ;  /* 0x000000020000780c */ /* 0x000fc40000f22670 */
[----:B------:R-:W-:Y:S01]  /*0600*/  LEA R0, R44, R42, 0x2 ;  /* 0x0000002a2c007211 */ /* 0x000fe200078e10ff */
[----:B------:R0:W-:Y:S04]  /*0610*/  STL.64 [R1+0xa038], R18 ;  /* 0x00a0381201007387 */ /* 0x0001e80000100a00 */
[----:B------:R0:W-:Y:S01]  /*0620*/  STL.64 [R1+0xa040], R40 ;  /* 0x00a0402801007387 */ /* 0x0001e20000100a00 */
[----:B------:R-:W-:-:S03]  /*0630*/  IMAD.SHL.U32 R0, R0, 0x10, RZ ;  /* 0x0000001000007824 */ /* 0x000fc600078e00ff */
[----:B------:R0:W-:Y:S04]  /*0640*/  STL.64 [R1+0xa048], R8 ;  /* 0x00a0480801007387 */ /* 0x0001e80000100a00 */
[----:B------:R0:W-:Y:S04]  /*0650*/  STL [R1+0xa004], R2 ;  /* 0x00a0040201007387 */ /* 0x0001e80000100800 */
[----:B------:R0:W-:Y:S01]  /*0660*/  STL [R1+0xa050], R23 ;  /* 0x00a0501701007387 */ /* 0x0001e20000100800 */
[----:B------:R-:W-:Y:S05]  /*0670*/  @P1 BRA `(.L_x_3) ;  /* 0x0000000400081947 */ /* 0x000fea0003800000 */
[----:B------:R-:W-:-:S05]  /*0680*/  VIADD R4, R38, 0xfffffffc ;  /* 0xfffffffc26047836 */ /* 0x000fca0000000000 */
[----:B0-----:R-:W-:-:S05]  /*0690*/  LEA R12, R4, R45, 0x2 ;  /* 0x0000002d040c7211 */ /* 0x001fca00078e10ff */
[----:B------:R-:W2:Y:S02]  /*06a0*/  LDL R5, [R12] ;  /* 0x000000000c057983 */ /* 0x000ea40000100800 */
[----:B--2---:R-:W-:-:S05]  /*06b0*/  IADD3 R5, PT, PT, R0, -0x40, R5 ;  /* 0xffffffc000057810 */ /* 0x004fca0007ffe005 */
[----:B------:R-:W-:-:S04]  /*06c0*/  IMAD.SHL.U32 R13, R5, 0x4, RZ ;  /* 0x00000004050d7824 */ /* 0x000fc800078e00ff */
[----:B------:R-:W0:Y:S02]  /*06d0*/  LDC R4, c[0x3][R13] ;  /* 0x00c000000d047b82 */ /* 0x000e240000000800 */
[----:B0-----:R-:W-:-:S05]  /*06e0*/  IMAD.IADD R4, R39, 0x1, -R4 ;  /* 0x0000000127047824 */ /* 0x001fca00078e0a04 */
[----:B------:R0:W-:Y:S04]  /*06f0*/  STL [R1+0xa048], R4 ;  /* 0x00a0480401007387 */ /* 0x0001e80000100800 */
[----:B------:R-:W2:Y:S01]  /*0700*/  LDL R5, [R12] ;  /* 0x000000000c057983 */ /* 0x000ea20000100800 */
[----:B------:R-:W-:Y:S02]  /*0710*/  LEA R10, R38, R45, 0x2 ;  /* 0x0000002d260a7211 */ /* 0x000fe400078e10ff */
[----:B--2---:R-:W-:-:S05]  /*0720*/  IADD3 R5, PT, PT, R0, R5, RZ ;  /* 0x0000000500057210 */ /* 0x004fca0007ffe0ff */
[----:B------:R-:W-:-:S04]  /*0730*/  IMAD.SHL.U32 R6, R5, 0x4, RZ ;  /* 0x0000000405067824 */ /* 0x000fc800078e00ff */
[----:B------:R-:W1:Y:S02]  /*0740*/  LDC R5, c[0x3][R6] ;  /* 0x00c0000006057b82 */ /* 0x000e640000000800 */
[----:B-1----:R-:W-:-:S05]  /*0750*/  IMAD.IADD R8, R4, 0x1, R5 ;  /* 0x0000000104087824 */ /* 0x002fca00078e0205 */
[----:B------:R1:W-:Y:S04]  /*0760*/  STL [R1+0xa048], R8 ;  /* 0x00a0480801007387 */ /* 0x0003e80000100800 */
[----:B------:R-:W2:Y:S04]  /*0770*/  LDL R9, [R10] ;  /* 0x000000000a097983 */ /* 0x000ea80000100800 */
[----:B------:R-:W3:Y:S04]  /*0780*/  LDL R7, [R12] ;  /* 0x000000000c077983 */ /* 0x000ee80000100800 */
[----:B--2---:R1:W-:Y:S04]  /*0790*/  STL [R12], R9 ;  /* 0x000000090c007387 */ /* 0x0043e80000100800 */
[----:B---3--:R1:W-:Y:S04]  /*07a0*/  STL [R10], R7 ;  /* 0x000000070a007387 */ /* 0x0083e80000100800 */
[----:B0-----:R-:W2:Y:S02]  /*07b0*/  LDL.64 R4, [R1+0xa048] ;  /* 0x00a0480001047983 */ /* 0x001ea40000100a00 */
[----:B--2---:R-:W-:-:S04]  /*07c0*/  VIADD R5, R5, 0x1 ;  /* 0x0000000105057836 */ /* 0x004fc80000000000 */
[----:B------:R-:W-:-:S05]  /*07d0*/  IMAD.IADD R11, R5, 0x1, R4 ;  /* 0x00000001050b7824 */ /* 0x000fca00078e0204 */
[----:B------:R-:W-:-:S13]  /*07e0*/  ISETP.GT.AND P1, PT, R11, UR6, PT ;  /* 0x000000060b007c0c */ /* 0x000fda000bf24270 */
[----:B-1----:R-:W-:Y:S05]  /*07f0*/  @P1 BRA `(.L_x_3) ;  /* 0x0000000000a81947 */ /* 0x002fea0003800000 */
[----:B------:R-:W2:Y:S01]  /*0800*/  LDL.64 R40, [R1+0xa008] ;  /* 0x00a0080001287983 */ /* 0x000ea20000100a00 */
[----:B------:R-:W-:-:S03]  /*0810*/  HFMA2 R8, -RZ, RZ, 0, 5.9604644775390625e-08 ;  /* 0x00000001ff087431 */ /* 0x000fc600000001ff */
[----:B------:R-:W3:Y:S04]  /*0820*/  LDL R18, [R1+0xa004] ;  /* 0x00a0040001127983 */ /* 0x000ee80000100800 */
[----:B------:R-:W4:Y:S04]  /*0830*/  LDL.64 R6, [R1+0xa010] ;  /* 0x00a0100001067983 */ /* 0x000f280000100a00 */
[----:B------:R-:W5:Y:S04]  /*0840*/  LDL.64 R12, [R1+0xa018] ;  /* 0x00a01800010c7983 */ /* 0x000f680000100a00 */
[----:B------:R-:W5:Y:S04]  /*0850*/  LDL.64 R14, [R1+0xa020] ;  /* 0x00a02000010e7983 */ /* 0x000f680000100a00 */
[----:B------:R-:W5:Y:S04]  /*0860*/  LDL.64 R16, [R1+0xa028] ;  /* 0x00a0280001107983 */ /* 0x000f680000100a00 */
[----:B------:R0:W-:Y:S04]  /*0870*/  STL [R1+0xa050], R8 ;  /* 0x00a0500801007387 */ /* 0x0001e80000100800 */
[----:B------:R-:W5:Y:S04]  /*0880*/  LDL.64 R10, [R1+0xa038] ;  /* 0x00a03800010a7983 */ /* 0x000f680000100a00 */
[----:B------:R-:W5:Y:S04]  /*0890*/  LDL R21, [R1+0xa040] ;  /* 0x00a0400001157983 */ /* 0x000f680000100800 */
[----:B0-----:R-:W5:Y:S04]  /*08a0*/  LDL.64 R8, [R1+0xa030] ;  /* 0x00a0300001087983 */ /* 0x001f680000100a00 */
[----:B------:R-:W-:Y:S01]  /*08b0*/  STL [R1+0xa000], R20 ;  /* 0x00a0001401007387 */ /* 0x000fe20000100800 */
[----:B------:R-:W-:Y:S01]  /*08c0*/  ISETP.NE.AND P1, PT, R4, RZ, PT ;  /* 0x000000ff0400720c */ /* 0x000fe20003f25270 */
[----:B--2---:R-:W-:-:S05]  /*08d0*/  IMAD.MOV.U32 R19, RZ, RZ, R40 ;  /* 0x000000ffff137224 */ /* 0x004fca00078e0028 */
[----:B---3--:R4:W-:Y:S02]  /*08e0*/  STL.64 [R43], R18 ;  /* 0x000000122b007387 */ /* 0x0089e40000100a00 */
[----:B----4-:R-:W-:Y:S01]  /*08f0*/  MOV R19, R6 ;  /* 0x0000000600137202 */ /* 0x010fe20000000f00 */
[----:B------:R-:W-:Y:S02]  /*0900*/  IMAD.MOV.U32 R6, RZ, RZ, R7 ;  /* 0x000000ffff067224 */ /* 0x000fe400078e0007 */
[----:B-----5:R-:W-:Y:S01]  /*0910*/  IMAD.MOV.U32 R7, RZ, RZ, R12 ;  /* 0x000000ffff077224 */ /* 0x020fe200078e000c */
[----:B------:R-:W-:Y:S01]  /*0920*/  MOV R12, R13 ;  /* 0x0000000d000c7202 */ /* 0x000fe20000000f00 */
[----:B------:R-:W-:Y:S02]  /*0930*/  IMAD.MOV.U32 R13, RZ, RZ, R14 ;  /* 0x000000ffff0d7224 */ /* 0x000fe400078e000e */
[----:B------:R-:W-:Y:S01]  /*0940*/  IMAD.MOV.U32 R14, RZ, RZ, R15 ;  /* 0x000000ffff0e7224 */ /* 0x000fe200078e000f */
[----:B------:R-:W-:Y:S01]  /*0950*/  MOV R15, R16 ;  /* 0x00000010000f7202 */ /* 0x000fe20000000f00 */
[----:B------:R0:W-:Y:S01]  /*0960*/  STL.64 [R43+0x10], R6 ;  /* 0x000010062b007387 */ /* 0x0001e20000100a00 */
[----:B------:R-:W-:-:S03]  /*0970*/  IMAD.MOV.U32 R18, RZ, RZ, R41 ;  /* 0x000000ffff127224 */ /* 0x000fc600078e0029 */
[----:B------:R1:W-:Y:S01]  /*0980*/  STL.64 [R43+0x20], R14 ;  /* 0x0000200e2b007387 */ /* 0x0003e20000100a00 */
[----:B------:R-:W-:-:S03]  /*0990*/  IMAD.MOV.U32 R20, RZ, RZ, R11 ;  /* 0x000000ffff147224 */ /* 0x000fc600078e000b */
[----:B------:R2:W-:Y:S01]  /*09a0*/  STL.64 [R43+0x18], R12 ;  /* 0x0000180c2b007387 */ /* 0x0005e20000100a00 */
[----:B0-----:R-:W-:Y:S02]  /*09b0*/  HFMA2 R7, -RZ, RZ, 0, 5.9604644775390625e-08 ;  /* 0x00000001ff077431 */ /* 0x001fe400000001ff */
[----:B------:R-:W-:Y:S02]  /*09c0*/  IMAD.MOV.U32 R6, RZ, RZ, R5 ;  /* 0x000000ffff067224 */ /* 0x000fe400078e0005 */
[----:B-1----:R-:W-:Y:S01]  /*09d0*/  IMAD.MOV.U32 R15, RZ, RZ, R8 ;  /* 0x000000ffff0f7224 */ /* 0x002fe200078e0008 */
[----:B------:R-:W-:Y:S01]  /*09e0*/  MOV R14, R17 ;  /* 0x00000011000e7202 */ /* 0x000fe20000000f00 */
[----:B------:R-:W-:Y:S01]  /*09f0*/  IMAD.MOV.U32 R8, RZ, RZ, R9 ;  /* 0x000000ffff087224 */ /* 0x000fe200078e0009 */
[----:B------:R-:W-:Y:S01]  /*0a00*/  MOV R9, R10 ;  /* 0x0000000a00097202 */ /* 0x000fe20000000f00 */
[----:B--2---:R-:W-:Y:S02]  /*0a10*/  VIADD R12, R38, 0xfffffffc ;  /* 0xfffffffc260c7836 */ /* 0x004fe40000000000 */
[----:B------:R-:W-:Y:S01]  /*0a20*/  IMAD.MOV.U32 R13, RZ, RZ, R4 ;  /* 0x000000ffff0d7224 */ /* 0x000fe200078e0004 */
[----:B------:R1:W-:Y:S04]  /*0a30*/  STL.64 [R43+0x8], R18 ;  /* 0x000008122b007387 */ /* 0x0003e80000100a00 */
[----:B------:R1:W-:Y:S04]  /*0a40*/  STL.64 [R43+0x28], R14 ;  /* 0x0000280e2b007387 */ /* 0x0003e80000100a00 */
[----:B------:R1:W-:Y:S04]  /*0a50*/  STL.64 [R43+0x30], R8 ;  /* 0x000030082b007387 */ /* 0x0003e80000100a00 */
[----:B------:R1:W-:Y:S04]  /*0a60*/  STL.64 [R43+0x38], R20 ;  /* 0x000038142b007387 */ /* 0x0003e80000100a00 */
[----:B------:R1:W-:Y:S04]  /*0a70*/  STL.64 [R43+0x40], R12 ;  /* 0x0000400c2b007387 */ /* 0x0003e80000100a00 */
[----:B------:R1:W-:Y:S01]  /*0a80*/  STL.64 [R43+0x48], R6 ;  /* 0x000048062b007387 */ /* 0x0003e20000100a00 */
[----:B------:R-:W-:Y:S05]  /*0a90*/  @!P1 BRA `(.L_x_4) ;  /* 0x0000001400149947 */ /* 0x000fea0003800000 */
.L_x_3:
[----:B------:R-:W-:Y:S05]  /*0aa0*/  BSYNC.RECONVERGENT B1 ;  /* 0x0000000000017941 */ /* 0x000fea0003800200 */
.L_x_2:
[----:B------:R-:W-:Y:S01]  /*0ab0*/  IMAD.MOV.U32 R4, RZ, RZ, R3 ;  /* 0x000000ffff047224 */ /* 0x000fe200078e0003 */
[----:B-1----:R-:W-:Y:S01]  /*0ac0*/  MOV R6, R37 ;  /* 0x0000002500067202 */ /* 0x002fe20000000f00 */
[----:B------:R-:W-:Y:S01]  /*0ad0*/  IMAD.MOV.U32 R5, RZ, RZ, R36 ;  /* 0x000000ffff057224 */ /* 0x000fe200078e0024 */
[----:B0-----:R-:W-:Y:S01]  /*0ae0*/  MOV R9, R32 ;  /* 0x0000002000097202 */ /* 0x001fe20000000f00 */
[----:B------:R-:W-:Y:S01]  /*0af0*/  IMAD.MOV.U32 R7, RZ, RZ, R34 ;  /* 0x000000ffff077224 */ /* 0x000fe200078e0022 */
[----:B------:R-:W-:Y:S01]  /*0b00*/  MOV R12, R31 ;  /* 0x0000001f000c7202 */ /* 0x000fe20000000f00 */
[----:B------:R-:W-:Y:S01]  /*0b10*/  IMAD.MOV.U32 R8, RZ, RZ, R35 ;  /* 0x000000ffff087224 */ /* 0x000fe200078e0023 */
[----:B------:R0:W-:Y:S01]  /*0b20*/  STL.64 [R1+0xa008], R4 ;  /* 0x00a0080401007387 */ /* 0x0001e20000100a00 */
        /* <DEDUP_REMOVED lines=9> */
[----:B------:R-:W-:Y:S01]  /*0bc0*/  BSSY.RECONVERGENT B2, `(.L_x_5) ;  /* 0x0000058000027945 */ /* 0x000fe20003800200 */
[----:B------:R-:W-:Y:S01]  /*0bd0*/  IMAD.MOV.U32 R17, RZ, RZ, R24 ;  /* 0x000000ffff117224 */ /* 0x000fe200078e0018 */
[----:B0-----:R-:W-:Y:S01]  /*0be0*/  IABS R5, R23 ;  /* 0x0000001700057213 */ /* 0x001fe20000000000 */
[----:B------:R-:W-:Y:S01]  /*0bf0*/  VIADD R4, R42, 0xfffffffd ;  /* 0xfffffffd2a047836 */ /* 0x000fe20000000000 */
[----:B------:R2:W-:Y:S01]  /*0c00*/  STL.64 [R1+0xa020], R10 ;  /* 0x00a0200a01007387 */ /* 0x0005e20000100a00 */
[----:B------:R-:W-:Y:S01]  /*0c10*/  IMAD.MOV.U32 R19, RZ, RZ, R38 ;  /* 0x000000ffff137224 */ /* 0x000fe200078e0026 */
[----:B-1----:R-:W-:Y:S01]  /*0c20*/  MOV R7, R22 ;  /* 0x0000001600077202 */ /* 0x002fe20000000f00 */
[----:B------:R-:W-:Y:S01]  /*0c30*/  IMAD.MOV.U32 R6, RZ, RZ, R39 ;  /* 0x000000ffff067224 */ /* 0x000fe200078e0027 */
[----:B------:R-:W-:Y:S01]  /*0c40*/  ISETP.GE.U32.AND P1, PT, R4, -0x4, PT ;  /* 0xfffffffc0400780c */ /* 0x000fe20003f26070 */
[----:B------:R2:W-:Y:S01]  /*0c50*/  STL.64 [R1+0xa028], R12 ;  /* 0x00a0280c01007387 */ /* 0x0005e20000100a00 */
[----:B------:R-:W-:-:S02]  /*0c60*/  MOV R4, R5 ;  /* 0x0000000500047202 */ /* 0x000fc40000000f00 */
[----:B------:R-:W-:Y:S01]  /*0c70*/  ISETP.GT.U32.OR P1, PT, R44, 0x3, !P1 ;  /* 0x000000032c00780c */ /* 0x000fe20004f24470 */
[----:B------:R2:W-:Y:S03]  /*0c80*/  STL.64 [R1+0xa030], R14 ;  /* 0x00a0300e01007387 */ /* 0x0005e60000100a00 */
[----:B------:R-:W-:Y:S01]  /*0c90*/  ISETP.EQ.OR P1, PT, R4, 0x2, P1 ;  /* 0x000000020400780c */ /* 0x000fe20000f22670 */
[----:B------:R2:W-:Y:S04]  /*0ca0*/  STL.64 [R1+0xa038], R16 ;  /* 0x00a0381001007387 */ /* 0x0005e80000100a00 */
[----:B------:R2:W-:Y:S04]  /*0cb0*/  STL.64 [R1+0xa040], R18 ;  /* 0x00a0401201007387 */ /* 0x0005e80000100a00 */
[----:B------:R2:W-:Y:S04]  /*0cc0*/  STL.64 [R1+0xa048], R6 ;  /* 0x00a0480601007387 */ /* 0x0005e80000100a00 */
[----:B------:R2:W-:Y:S04]  /*0cd0*/  STL [R1+0xa004], R2 ;  /* 0x00a0040201007387 */ /* 0x0005e80000100800 */
[----:B------:R2:W-:Y:S01]  /*0ce0*/  STL [R1+0xa050], R23 ;  /* 0x00a0501701007387 */ /* 0x0005e20000100800 */
[----:B------:R-:W-:Y:S05]  /*0cf0*/  @P1 BRA `(.L_x_6) ;  /* 0x0000000400101947 */ /* 0x000fea0003800000 */
[----:B------:R-:W-:-:S05]  /*0d00*/  VIADD R4, R38, 0x1 ;  /* 0x0000000126047836 */ /* 0x000fca0000000000 */
[----:B--2---:R-:W-:-:S05]  /*0d10*/  LEA R12, R4, R45, 0x2 ;  /* 0x0000002d040c7211 */ /* 0x004fca00078e10ff */
[----:B------:R-:W2:Y:S02]  /*0d20*/  LDL R5, [R12] ;  /* 0x000000000c057983 */ /* 0x000ea40000100800 */
[----:B--2---:R-:W-:-:S05]  /*0d30*/  IADD3 R5, PT, PT, R0, 0x10, R5 ;  /* 0x0000001000057810 */ /* 0x004fca0007ffe005 */
[----:B------:R-:W-:-:S04]  /*0d40*/  IMAD.SHL.U32 R11, R5, 0x4, RZ ;  /* 0x00000004050b7824 */ /* 0x000fc800078e00ff */
[----:B------:R-:W0:Y:S02]  /*0d50*/  LDC R4, c[0x3][R11] ;  /* 0x00c000000b047b82 */ /* 0x000e240000000800 */
[----:B0-----:R-:W-:-:S05]  /*0d60*/  IADD3 R4, PT, PT, R39, -R4, RZ ;  /* 0x8000000427047210 */ /* 0x001fca0007ffe0ff */
[----:B------:R0:W-:Y:S04]  /*0d70*/  STL [R1+0xa048], R4 ;  /* 0x00a0480401007387 */ /* 0x0001e80000100800 */
[----:B------:R-:W2:Y:S01]  /*0d80*/  LDL R5, [R12] ;  /* 0x000000000c057983 */ /* 0x000ea20000100800 */
[----:B------:R-:W-:Y:S01]  /*0d90*/  LEA R10, R38, R45, 0x2 ;  /* 0x0000002d260a7211 */ /* 0x000fe200078e10ff */
[----:B--2---:R-:W-:-:S05]  /*0da0*/  IMAD.IADD R5, R0, 0x1, R5 ;  /* 0x0000000100057824 */ /* 0x004fca00078e0205 */
[----:B------:R-:W-:-:S04]  /*0db0*/  SHF.L.U32 R6, R5, 0x2, RZ ;  /* 0x0000000205067819 */ /* 0x000fc800000006ff */
        /* <DEDUP_REMOVED lines=8> */
[----:B--2---:R-:W-:-:S05]  /*0e40*/  VIADD R20, R5, 0x1 ;  /* 0x0000000105147836 */ /* 0x004fca0000000000 */
[----:B------:R-:W-:-:S04]  /*0e50*/  IADD3 R5, PT, PT, R20, R4, RZ ;  /* 0x0000000414057210 */ /* 0x000fc80007ffe0ff */
[----:B------:R-:W-:-:S13]  /*0e60*/  ISETP.GT.AND P1, PT, R5, UR6, PT ;  /* 0x0000000605007c0c */ /* 0x000fda000bf24270 */
[----:B-1----:R-:W-:Y:S05]  /*0e70*/  @P1 BRA `(.L_x_6) ;  /* 0x0000000000b01947 */ /* 0x002fea0003800000 */
[----:B------:R-:W2:Y:S04]  /*0e80*/  LDL.64 R40, [R1+0xa000] ;  /* 0x00a0000001287983 */ /* 0x000ea80000100a00 */
[----:B------:R-:W3:Y:S04]  /*0e90*/  LDL.64 R6, [R1+0xa008] ;  /* 0x00a0080001067983 */ /* 0x000ee80000100a00 */
[----:B------:R-:W4:Y:S04]  /*0ea0*/  LDL.64 R12, [R1+0xa010] ;  /* 0x00a01000010c7983 */ /* 0x000f280000100a00 */
[----:B------:R-:W5:Y:S04]  /*0eb0*/  LDL.64 R14, [R1+0xa018] ;  /* 0x00a01800010e7983 */ /* 0x000f680000100a00 */
[----:B------:R-:W5:Y:S04]  /*0ec0*/  LDL.64 R16, [R1+0xa020] ;  /* 0x00a0200001107983 */ /* 0x000f680000100a00 */
[----:B------:R-:W5:Y:S04]  /*0ed0*/  LDL.64 R18, [R1+0xa028] ;  /* 0x00a0280001127983 */ /* 0x000f680000100a00 */
[----:B------:R-:W5:Y:S04]  /*0ee0*/  LDL.64 R8, [R1+0xa030] ;  /* 0x00a0300001087983 */ /* 0x000f680000100a00 */
[----:B------:R-:W5:Y:S04]  /*0ef0*/  LDL.64 R10, [R1+0xa038] ;  /* 0x00a03800010a7983 */ /* 0x000f680000100a00 */
[----:B------:R-:W5:Y:S04]  /*0f00*/  LDL R21, [R1+0xa040] ;  /* 0x00a0400001157983 */ /* 0x000f680000100800 */
[----:B------:R-:W-:Y:S01]  /*0f10*/  STL [R1+0xa050], RZ ;  /* 0x00a050ff01007387 */ /* 0x000fe20000100800 */
[----:B------:R-:W-:Y:S01]  /*0f20*/  ISETP.NE.AND P1, PT, R4, RZ, PT ;  /* 0x000000ff0400720c */ /* 0x000fe20003f25270 */
[----:B--2---:R-:W-:-:S02]  /*0f30*/  VIADD R43, R40, 0x1 ;  /* 0x00000001282b7836 */ /* 0x004fc40000000000 */
[----:B------:R-:W-:Y:S01]  /*0f40*/  IMAD R5, R40, 0x50, R1 ;  /* 0x0000005028057824 */ /* 0x000fe200078e0201 */
[----:B------:R-:W-:Y:S01]  /*0f50*/  MOV R40, R41 ;  /* 0x0000002900287202 */ /* 0x000fe20000000f00 */
[----:B---3--:R-:W-:Y:S01]  /*0f60*/  IMAD.MOV.U32 R41, RZ, RZ, R6 ;  /* 0x000000ffff297224 */ /* 0x008fe200078e0006 */
[----:B------:R-:W-:Y:S01]  /*0f70*/  MOV R6, R7 ;  /* 0x0000000700067202 */ /* 0x000fe20000000f00 */
[----:B------:R-:W-:Y:S01]  /*0f80*/  STL [R1+0xa000], R43 ;  /* 0x00a0002b01007387 */ /* 0x000fe20000100800 */
[----:B----4-:R-:W-:Y:S01]  /*0f90*/  IMAD.MOV.U32 R7, RZ, RZ, R12 ;  /* 0x000000ffff077224 */ /* 0x010fe200078e000c */
[----:B-----5:R-:W-:-:S04]  /*0fa0*/  MOV R12, R15 ;  /* 0x0000000f000c7202 */ /* 0x020fc80000000f00 */
[----:B------:R0:W-:Y:S01]  /*0fb0*/  STL.64 [R5+0x58], R6 ;  /* 0x0000580605007387 */ /* 0x0001e20000100a00 */
[----:B------:R-:W-:Y:S02]  /*0fc0*/  IMAD.MOV.U32 R15, RZ, RZ, R18 ;  /* 0x000000ffff0f7224 */ /* 0x000fe400078e0012 */
[----:B0-----:R-:W-:Y:S01]  /*0fd0*/  IMAD.MOV.U32 R7, RZ, RZ, R14 ;  /* 0x000000ffff077224 */ /* 0x001fe200078e000e */
[----:B------:R-:W-:Y:S02]  /*0fe0*/  MOV R6, R13 ;  /* 0x0000000d00067202 */ /* 0x000fe40000000f00 */
[----:B------:R-:W-:Y:S01]  /*0ff0*/  MOV R14, R17 ;  /* 0x00000011000e7202 */ /* 0x000fe20000000f00 */
[----:B------:R-:W-:Y:S02]  /*1000*/  IMAD.MOV.U32 R13, RZ, RZ, R16 ;  /* 0x000000ffff0d7224 */ /* 0x000fe400078e0010 */
[----:B------:R0:W-:Y:S04]  /*1010*/  STL.64 [R5+0x60], R6 ;  /* 0x0000600605007387 */ /* 0x0001e80000100a00 */
[----:B------:R1:W-:Y:S04]  /*1020*/  STL.64 [R5+0x70], R14 ;  /* 0x0000700e05007387 */ /* 0x0003e80000100a00 */
[----:B------:R2:W-:Y:S01]  /*1030*/  STL.64 [R5+0x68], R12 ;  /* 0x0000680c05007387 */ /* 0x0005e20000100a00 */
[----:B0-----:R-:W-:Y:S01]  /*1040*/  HFMA2 R7, -RZ, RZ, 0, 0 ;  /* 0x00000000ff077431 */ /* 0x001fe200000001ff */
[----:B------:R-:W-:Y:S01]  /*1050*/  MOV R6, R20 ;  /* 0x0000001400067202 */ /* 0x000fe20000000f00 */
[----:B------:R-:W-:Y:S01]  /*1060*/  IMAD.MOV.U32 R20, RZ, RZ, R11 ;  /* 0x000000ffff147224 */ /* 0x000fe200078e000b */
[----:B-1----:R-:W-:Y:S01]  /*1070*/  MOV R15, R8 ;  /* 0x00000008000f7202 */ /* 0x002fe20000000f00 */
[----:B------:R-:W-:Y:S01]  /*1080*/  IMAD.MOV.U32 R8, RZ, RZ, R9 ;  /* 0x000000ffff087224 */ /* 0x000fe200078e0009 */
[----:B------:R-:W-:Y:S01]  /*1090*/  MOV R9, R10 ;  /* 0x0000000a00097202 */ /* 0x000fe20000000f00 */
[----:B------:R-:W-:Y:S01]  /*10a0*/  IMAD.MOV.U32 R14, RZ, RZ, R19 ;  /* 0x000000ffff0e7224 */ /* 0x000fe200078e0013 */
[----:B--2---:R-:W-:Y:S01]  /*10b0*/  MOV R13, R4 ;  /* 0x00000004000d7202 */ /* 0x004fe20000000f00 */
[----:B------:R-:W-:Y:S01]  /*10c0*/  VIADD R12, R38, 0x1 ;  /* 0x00000001260c7836 */ /* 0x000fe20000000000 */
[----:B------:R0:W-:Y:S04]  /*10d0*/  STL.64 [R5+0x50], R40 ;  /* 0x0000502805007387 */ /* 0x0001e80000100a00 */
[----:B------:R0:W-:Y:S04]  /*10e0*/  STL.64 [R5+0x78], R14 ;  /* 0x0000780e05007387 */ /* 0x0001e80000100a00 */
[----:B------:R0:W-:Y:S04]  /*10f0*/  STL.64 [R5+0x80], R8 ;  /* 0x0000800805007387 */ /* 0x0001e80000100a00 */
[----:B------:R0:W-:Y:S04]  /*1100*/  STL.64 [R5+0x88], R20 ;  /* 0x0000881405007387 */ /* 0x0001e80000100a00 */
[----:B------:R0:W-:Y:S04]  /*1110*/  STL.64 [R5+0x90], R12 ;  /* 0x0000900c05007387 */ /* 0x0001e80000100a00 */
[----:B------:R0:W-:Y:S01]  /*1120*/  STL.64 [R5+0x98], R6 ;  /* 0x0000980605007387 */ /* 0x0001e20000100a00 */
[----:B------:R-:W-:Y:S05]  /*1130*/  @!P1 BRA `(.L_x_4) ;  /* 0x0000000c006c9947 */ /* 0x000fea0003800000 */
.L_x_6:
[----:B------:R-:W-:Y:S05]  /*1140*/  BSYNC.RECONVERGENT B2 ;  /* 0x0000000000027941 */ /* 0x000fea0003800200 */
.L_x_5:
[----:B0-2---:R-:W-:Y:S01]  /*1150*/  IMAD.MOV.U32 R6, RZ, RZ, R37 ;  /* 0x000000ffff067224 */ /* 0x005fe200078e0025 */
[----:B------:R-:W-:Y:S01]  /*1160*/  MOV R7, R34 ;  /* 0x0000002200077202 */ /* 0x000fe20000000f00 */
[----:B------:R-:W-:Y:S01]  /*1170*/  IMAD.MOV.U32 R4, RZ, RZ, R3 ;  /* 0x000000ffff047224 */ /* 0x000fe200078e0003 */
[----:B------:R-:W-:Y:S01]  /*1180*/  MOV R5, R36 ;  /* 0x0000002400057202 */ /* 0x000fe20000000f00 */
[----:B------:R-:W-:Y:S01]  /*1190*/  VIADD R42, R42, 0xfffffffb ;  /* 0xfffffffb2a2a7836 */ /* 0x000fe20000000000 */
[----:B------:R-:W-:Y:S01]  /*11a0*/  MOV R9, R32 ;  /* 0x0000002000097202 */ /* 0x000fe20000000f00 */
[----:B------:R0:W-:Y:S01]  /*11b0*/  STL.64 [R1+0xa010], R6 ;  /* 0x00a0100601007387 */ /* 0x0001e20000100a00 */
[----:B------:R-:W-:Y:S01]  /*11c0*/  IMAD.MOV.U32 R8, RZ, RZ, R35 ;  /* 0x000000ffff087224 */ /* 0x000fe200078e0023 */
[----:B------:R-:W-:Y:S01]  /*11d0*/  MOV R11, R30 ;  /* 0x0000001e000b7202 */ /* 0x000fe20000000f00 */
        /* <DEDUP_REMOVED lines=9> */
[----:B0-----:R-:W-:Y:S01]  /*1270*/  MOV R7, R22 ;  /* 0x0000001600077202 */ /* 0x001fe20000000f00 */
[----:B------:R-:W-:Y:S01]  /*1280*/  IMAD.MOV.U32 R6, RZ, RZ, R39 ;  /* 0x000000ffff067224 */ /* 0x000fe200078e0027 */
[----:B------:R0:W-:Y:S01]  /*1290*/  STL.64 [R1+0xa008], R4 ;  /* 0x00a0080401007387 */ /* 0x0001e20000100a00 */
[----:B------:R-:W-:Y:S01]  /*12a0*/  ISETP.GE.U32.AND P1, PT, R42, -0x4, PT ;  /* 0xfffffffc2a00780c */ /* 0x000fe20003f26070 */
[----:B------:R-:W-:Y:S02]  /*12b0*/  BSSY.RECONVERGENT B3, `(.L_x_7) ;  /* 0x0000054000037945 */ /* 0x000fe40003800200 */
[----:B------:R1:W-:Y:S01]  /*12c0*/  STL.64 [R1+0xa018], R8 ;  /* 0x00a0180801007387 */ /* 0x0003e20000100a00 */
[----:B------:R-:W-:-:S03]  /*12d0*/  ISETP.GT.U32.OR P1, PT, R44, 0x3, !P1 ;  /* 0x000000032c00780c */ /* 0x000fc60004f24470 */
[----:B------:R1:W-:Y:S01]  /*12e0*/  STL.64 [R1+0xa020], R10 ;  /* 0x00a0200a01007387 */ /* 0x0003e20000100a00 */
[----:B0-----:R-:W-:-:S03]  /*12f0*/  IADD3 R4, PT, PT, R23, -0x2, RZ ;  /* 0xfffffffe17047810 */ /* 0x001fc60007ffe0ff */
[----:B------:R1:W-:Y:S01]  /*1300*/  STL.64 [R1+0xa028], R12 ;  /* 0x00a0280c01007387 */ /* 0x0003e20000100a00 */
[----:B------:R-:W-:-:S03]  /*1310*/  IABS R4, R4 ;  /* 0x0000000400047213 */ /* 0x000fc60000000000 */
[----:B------:R1:W-:Y:S01]  /*1320*/  STL.64 [R1+0xa030], R14 ;  /* 0x00a0300e01007387 */ /* 0x0003e20000100a00 */
[----:B------:R-:W-:-:S03]  /*1330*/  ISETP.EQ.OR P1, PT, R4, 0x2, P1 ;  /* 0x000000020400780c */ /* 0x000fc60000f22670 */
[----:B------:R1:W-:Y:S04]  /*1340*/  STL.64 [R1+0xa038], R16 ;  /* 0x00a0381001007387 */ /* 0x0003e80000100a00 */
[----:B------:R1:W-:Y:S04]  /*1350*/  STL.64 [R1+0xa040], R18 ;  /* 0x00a0401201007387 */ /* 0x0003e80000100a00 */
[----:B------:R1:W-:Y:S04]  /*1360*/  STL.64 [R1+0xa048], R6 ;  /* 0x00a0480601007387 */ /* 0x0003e80000100a00 */
[----:B------:R1:W-:Y:S04]  /*1370*/  STL [R1+0xa004], R2 ;  /* 0x00a0040201007387 */ /* 0x0003e80000100800 */
[----:B------:R1:W-:Y:S01]  /*1380*/  STL [R1+0xa050], R23 ;  /* 0x00a0501701007387 */ /* 0x0003e20000100800 */
[----:B------:R-:W-:Y:S05]  /*1390*/  @P1 BRA `(.L_x_8) ;  /* 0x0000000400141947 */ /* 0x000fea0003800000 */
[----:B------:R-:W-:-:S05]  /*13a0*/  VIADD R4, R38, 0xffffffff ;  /* 0xffffffff26047836 */ /* 0x000fca0000000000 */
[----:B-1----:R-:W-:-:S05]  /*13b0*/  LEA R12, R4, R45, 0x2 ;  /* 0x0000002d040c7211 */ /* 0x002fca00078e10ff */
[----:B------:R-:W2:Y:S02]  /*13c0*/  LDL R5, [R12] ;  /* 0x000000000c057983 */ /* 0x000ea40000100800 */
[----:B--2---:R-:W-:-:S05]  /*13d0*/  IADD3 R5, PT, PT, R0, -0x10, R5 ;  /* 0xfffffff000057810 */ /* 0x004fca0007ffe005 */
        /* <DEDUP_REMOVED lines=11> */
[----:B------:R-:W3:Y:S04]  /*1490*/  LDL R9, [R10] ;  /* 0x000000000a097983 */ /* 0x000ee80000100800 */
[----:B------:R-:W4:Y:S04]  /*14a0*/  LDL R7, [R12] ;  /* 0x000000000c077983 */ /* 0x000f280000100800 */
[----:B---3--:R2:W-:Y:S04]  /*14b0*/  STL [R12], R9 ;  /* 0x000000090c007387 */ /* 0x0085e80000100800 */
[----:B----4-:R2:W-:Y:S04]  /*14c0*/  STL [R10], R7 ;  /* 0x000000070a007387 */ /* 0x0105e80000100800 */
[----:B0-----:R-:W3:Y:S02]  /*14d0*/  LDL.64 R4, [R1+0xa048] ;  /* 0x00a0480001047983 */ /* 0x001ee40000100a00 */
[----:B---3--:R-:W-:-:S05]  /*14e0*/  VIADD R40, R5, 0x1 ;  /* 0x0000000105287836 */ /* 0x008fca0000000000 */
[----:B------:R-:W-:-:S04]  /*14f0*/  IADD3 R5, PT, PT, R40, R4, RZ ;  /* 0x0000000428057210 */ /* 0x000fc80007ffe0ff */
[----:B------:R-:W-:-:S13]  /*1500*/  ISETP.GT.AND P1, PT, R5, UR6, PT ;  /* 0x0000000605007c0c */ /* 0x000fda000bf24270 */
[----:B--2---:R-:W-:Y:S05]  /*1510*/  @P1 BRA `(.L_x_8) ;  /* 0x0000000000b41947 */ /* 0x004fea0003800000 */
        /* <DEDUP_REMOVED lines=8> */
[----:B------:R-:W5:Y:S01]  /*15a0*/  LDL R41, [R1+0xa040] ;  /* 0x00a0400001297983 */ /* 0x000f620000100800 */
[----:B------:R-:W-:-:S05]  /*15b0*/  HFMA2 R43, -RZ, RZ, 0, 1.1920928955078125e-07 ;  /* 0x00000002ff2b7431 */ /* 0x000fca00000001ff */
[----:B------:R-:W-:Y:S01]  /*15c0*/  STL [R1+0xa050], R43 ;  /* 0x00a0502b01007387 */ /* 0x000fe20000100800 */
[----:B------:R-:W-:Y:S01]  /*15d0*/  ISETP.NE.AND P1, PT, R4, RZ, PT ;  /* 0x000000ff0400720c */ /* 0x000fe20003f25270 */
[C---:B--2---:R-:W-:Y:S02]  /*15e0*/  VIADD R42, R20.reuse, 0x1 ;  /* 0x00000001142a7836 */ /* 0x044fe40000000000 */
[----:B------:R-:W-:Y:S01]  /*15f0*/  IMAD R5, R20, 0x50, R1 ;  /* 0x0000005014057824 */ /* 0x000fe200078e0201 */
[----:B------:R-:W-:Y:S01]  /*1600*/  MOV R20, R21 ;  /* 0x0000001500147202 */ /* 0x000fe20000000f00 */
[----:B---3--:R-:W-:Y:S01]  /*1610*/  IMAD.MOV.U32 R21, RZ, RZ, R6 ;  /* 0x000000ffff157224 */ /* 0x008fe200078e0006 */
[----:B------:R-:W-:Y:S01]  /*1620*/  STL [R1+0xa000], R42 ;  /* 0x00a0002a01007387 */ /* 0x000fe20000100800 */
[----:B------:R-:W-:Y:S01]  /*1630*/  IMAD.MOV.U32 R6, RZ, RZ, R7 ;  /* 0x000000ffff067224 */ /* 0x000fe200078e0007 */
[----:B----4-:R-:W-:-:S05]  /*1640*/  MOV R7, R8 ;  /* 0x0000000800077202 */ /* 0x010fca0000000f00 */
[----:B------:R0:W-:Y:S01]  /*1650*/  STL.64 [R5+0x58], R6 ;  /* 0x0000580605007387 */ /* 0x0001e20000100a00 */
[----:B-----5:R-:W-:Y:S01]  /*1660*/  IMAD.MOV.U32 R8, RZ, RZ, R11 ;  /* 0x000000ffff087224 */ /* 0x020fe200078e000b */
[----:B------:R-:W-:Y:S01]  /*1670*/  MOV R11, R14 ;  /* 0x0000000e000b7202 */ /* 0x000fe20000000f00 */
[----:B0-----:R-:W-:Y:S01]  /*1680*/  IMAD.MOV.U32 R6, RZ, RZ, R9 ;  /* 0x000000ffff067224 */ /* 0x001fe200078e0009 */
[----:B------:R-:W-:Y:S01]  /*1690*/  MOV R7, R10 ;  /* 0x0000000a00077202 */ /* 0x000fe20000000f00 */
[----:B------:R-:W-:Y:S01]  /*16a0*/  IMAD.MOV.U32 R10, RZ, RZ, R13 ;  /* 0x000000ffff0a7224 */ /* 0x000fe200078e000d */
[----:B------:R-:W-:-:S03]  /*16b0*/  MOV R9, R12 ;  /* 0x0000000c00097202 */ /* 0x000fc60000000f00 */
[----:B------:R0:W-:Y:S01]  /*16c0*/  STL.64 [R5+0x60], R6 ;  /* 0x0000600605007387 */ /* 0x0001e20000100a00 */
[----:B------:R-:W-:Y:S01]  /*16d0*/  IMAD.MOV.U32 R12, RZ, RZ, R17 ;  /* 0x000000ffff0c7224 */ /* 0x000fe200078e0011 */
[----:B------:R-:W-:Y:S02]  /*16e0*/  MOV R13, R18 ;  /* 0x00000012000d7202 */ /* 0x000fe40000000f00 */
[----:B------:R1:W-:Y:S04]  /*16f0*/  STL.64 [R5+0x68], R8 ;  /* 0x0000680805007387 */ /* 0x0003e80000100a00 */
[----:B------:R2:W-:Y:S01]  /*1700*/  STL.64 [R5+0x70], R10 ;  /* 0x0000700a05007387 */ /* 0x0005e20000100a00 */
[----:B0-----:R-:W-:Y:S02]  /*1710*/  IMAD.MOV.U32 R6, RZ, RZ, R40 ;  /* 0x000000ffff067224 */ /* 0x001fe400078e0028 */
[----:B------:R-:W-:Y:S01]  /*1720*/  IMAD.MOV.U32 R40, RZ, RZ, R19 ;  /* 0x000000ffff287224 */ /* 0x000fe200078e0013 */
[----:B-1----:R-:W-:Y:S01]  /*1730*/  IADD3 R8, PT, PT, R38, -0x1, RZ ;  /* 0xffffffff26087810 */ /* 0x002fe20007ffe0ff */
[----:B------:R-:W-:Y:S01]  /*1740*/  IMAD.MOV.U32 R42, RZ, RZ, R6 ;  /* 0x000000ffff2a7224 */ /* 0x000fe200078e0006 */
[----:B------:R-:W-:Y:S01]  /*1750*/  MOV R9, R4 ;  /* 0x0000000400097202 */ /* 0x000fe20000000f00 */
[----:B--2---:R-:W-:Y:S01]  /*1760*/  IMAD.MOV.U32 R10, RZ, RZ, R15 ;  /* 0x000000ffff0a7224 */ /* 0x004fe200078e000f */
[----:B------:R-:W-:Y:S01]  /*1770*/  MOV R11, R16 ;  /* 0x00000010000b7202 */ /* 0x000fe20000000f00 */
[----:B------:R2:W-:Y:S04]  /*1780*/  STL.64 [R5+0x50], R20 ;  /* 0x0000501405007387 */ /* 0x0005e80000100a00 */
[----:B------:R2:W-:Y:S04]  /*1790*/  STL.64 [R5+0x78], R10 ;  /* 0x0000780a05007387 */ /* 0x0005e80000100a00 */
[----:B------:R2:W-:Y:S04]  /*17a0*/  STL.64 [R5+0x80], R12 ;  /* 0x0000800c05007387 */ /* 0x0005e80000100a00 */
[----:B------:R2:W-:Y:S04]  /*17b0*/  STL.64 [R5+0x88], R40 ;  /* 0x0000882805007387 */ /* 0x0005e80000100a00 */
[----:B------:R2:W-:Y:S04]  /*17c0*/  STL.64 [R5+0x90], R8 ;  /* 0x0000900805007387 */ /* 0x0005e80000100a00 */
[----:B------:R2:W-:Y:S01]  /*17d0*/  STL.64 [R5+0x98], R42 ;  /* 0x0000982a05007387 */ /* 0x0005e20000100a00 */
[----:B------:R-:W-:Y:S05]  /*17e0*/  @!P1 BRA `(.L_x_4) ;  /* 0x0000000400c09947 */ /* 0x000fea0003800000 */
.L_x_8:
[----:B------:R-:W-:Y:S05]  /*17f0*/  BSYNC.RECONVERGENT B3 ;  /* 0x0000000000037941 */ /* 0x000fea0003800200 */
.L_x_7:
[----:B------:R-:W-:Y:S01]  /*1800*/  MOV R4, R3 ;  /* 0x0000000300047202 */ /* 0x000fe20000000f00 */
[----:B--2---:R-:W-:Y:S01]  /*1810*/  IMAD.MOV.U32 R5, RZ, RZ, R36 ;  /* 0x000000ffff057224 */ /* 0x004fe200078e0024 */
[----:B-1----:R-:W-:Y:S01]  /*1820*/  MOV R6, R37 ;  /* 0x0000002500067202 */ /* 0x002fe20000000f00 */
[----:B------:R-:W-:Y:S01]  /*1830*/  IMAD.MOV.U32 R7, RZ, RZ, R34 ;  /* 0x000000ffff077224 */ /* 0x000fe200078e0022 */
[----:B------:R-:W-:Y:S01]  /*1840*/  MOV R8, R35 ;  /* 0x0000002300087202 */ /* 0x000fe20000000f00 */
[----:B------:R-:W-:Y:S01]  /*1850*/  IMAD.MOV.U32 R9, RZ, RZ, R32 ;  /* 0x000000ffff097224 */ /* 0x000fe200078e0020 */
[----:B------:R0:W-:Y:S01]  /*1860*/  STL.64 [R1+0xa008], R4 ;  /* 0x00a0080401007387 */ /* 0x0001e20000100a00 */
        /* <DEDUP_REMOVED lines=10> */
[----:B------:R1:W-:Y:S01]  /*1910*/  STL [R1+0xa004], R2 ;  /* 0x00a0040201007387 */ /* 0x0003e20000100800 */
[----:B0-----:R-:W-:Y:S01]  /*1920*/  MOV R5, R22 ;  /* 0x0000001600057202 */ /* 0x001fe20000000f00 */
[----:B------:R-:W-:Y:S01]  /*1930*/  IMAD.MOV.U32 R4, RZ, RZ, R39 ;  /* 0x000000ffff047224 */ /* 0x000fe200078e0027 */
[----:B------:R-:W-:Y:S01]  /*1940*/  BSSY.RECONVERGENT B4, `(.L_x_9) ;  /* 0x0000056000047945 */ /* 0x000fe20003800200 */
[----:B------:R-:W-:Y:S01]  /*1950*/  VIADD R44, R44, 0xfffffffd ;  /* 0xfffffffd2c2c7836 */ /* 0x000fe20000000000 */
[----:B------:R0:W-:Y:S04]  /*1960*/  STL.64 [R1+0xa010], R6 ;  /* 0x00a0100601007387 */ /* 0x0001e80000100a00 */
[----:B------:R0:W-:Y:S01]  /*1970*/  STL.64 [R1+0xa018], R8 ;  /* 0x00a0180801007387 */ /* 0x0001e20000100a00 */
[----:B-1----:R-:W-:-:S02]  /*1980*/  IADD3 R2, PT, PT, R23, -0x3, RZ ;  /* 0xfffffffd17027810 */ /* 0x002fc40007ffe0ff */
[----:B------:R-:W-:Y:S01]  /*1990*/  ISETP.LT.U32.OR P0, PT, R44, -0x4, !P0 ;  /* 0xfffffffc2c00780c */ /* 0x000fe20004701470 */
        /* <DEDUP_REMOVED lines=8> */
[----:B------:R0:W-:Y:S01]  /*1a20*/  STL.64 [R1+0xa048], R4 ;  /* 0x00a0480401007387 */ /* 0x0001e20000100a00 */
[----:B------:R-:W-:Y:S05]  /*1a30*/  @P0 BRA `(.L_x_10) ;  /* 0x0000000400180947 */ /* 0x000fea0003800000 */
[----:B------:R-:W-:-:S05]  /*1a40*/  IADD3 R2, PT, PT, R38, 0x4, RZ ;  /* 0x0000000426027810 */ /* 0x000fca0007ffe0ff */
[----:B0-----:R-:W-:-:S05]  /*1a50*/  IMAD R8, R2, 0x4, R45 ;  /* 0x0000000402087824 */ /* 0x001fca00078e022d */
[----:B------:R-:W2:Y:S02]  /*1a60*/  LDL R3, [R8] ;  /* 0x0000000008037983 */ /* 0x000ea40000100800 */
[----:B--2---:R-:W-:-:S04]  /*1a70*/  IADD3 R3, PT, PT, R0, 0x40, R3 ;  /* 0x0000004000037810 */ /* 0x004fc80007ffe003 */
[----:B------:R-:W-:-:S04]  /*1a80*/  SHF.L.U32 R9, R3, 0x2, RZ ;  /* 0x0000000203097819 */ /* 0x000fc800000006ff */
[----:B------:R-:W0:Y:S02]  /*1a90*/  LDC R4, c[0x3][R9] ;  /* 0x00c0000009047b82 */ /* 0x000e240000000800 */
[----:B0-----:R-:W-:-:S05]  /*1aa0*/  IMAD.IADD R4, R39, 0x1, -R4 ;  /* 0x0000000127047824 */ /* 0x001fca00078e0a04 */
[----:B------:R0:W-:Y:S04]  /*1ab0*/  STL [R1+0xa048], R4 ;  /* 0x00a0480401007387 */ /* 0x0001e80000100800 */
[----:B------:R-:W2:Y:S01]  /*1ac0*/  LDL R3, [R8] ;  /* 0x0000000008037983 */ /* 0x000ea20000100800 */
[----:B------:R-:W-:Y:S01]  /*1ad0*/  IMAD R38, R38, 0x4, R45 ;  /* 0x0000000426267824 */ /* 0x000fe200078e022d */
[----:B--2---:R-:W-:-:S05]  /*1ae0*/  IADD3 R3, PT, PT, R0, R3, RZ ;  /* 0x0000000300037210 */ /* 0x004fca0007ffe0ff */
[----:B------:R-:W-:-:S04]  /*1af0*/  IMAD.SHL.U32 R0, R3, 0x4, RZ ;  /* 0x0000000403007824 */ /* 0x000fc800078e00ff */
[----:B------:R-:W1:Y:S02]  /*1b00*/  LDC R3, c[0x3][R0] ;  /* 0x00c0000000037b82 */ /* 0x000e640000000800 */
[----:B-1----:R-:W-:-:S05]  /*1b10*/  IADD3 R6, PT, PT, R4, R3, RZ ;  /* 0x0000000304067210 */ /* 0x002fca0007ffe0ff */
[----:B------:R1:W-:Y:S04]  /*1b20*/  STL [R1+0xa048], R6 ;  /* 0x00a0480601007387 */ /* 0x0003e80000100800 */
[----:B------:R-:W2:Y:S04]  /*1b30*/  LDL R7, [R38] ;  /* 0x0000000026077983 */ /* 0x000ea80000100800 */
[----:B------:R-:W3:Y:S04]  /*1b40*/  LDL R5, [R8] ;  /* 0x0000000008057983 */ /* 0x000ee80000100800 */
[----:B--2---:R1:W-:Y:S04]  /*1b50*/  STL [R8], R7 ;  /* 0x0000000708007387 */ /* 0x0043e80000100800 */
[----:B---3--:R1:W-:Y:S04]  /*1b60*/  STL [R38], R5 ;  /* 0x0000000526007387 */ /* 0x0083e80000100800 */
[----:B0-----:R-:W2:Y:S04]  /*1b70*/  LDL R4, [R1+0xa04c] ;  /* 0x00a04c0001047983 */ /* 0x001ea80000100800 */
[----:B------:R-:W3:Y:S04]  /*1b80*/  LDL R3, [R1+0xa048] ;  /* 0x00a0480001037983 */ /* 0x000ee80000100800 */
[----:B------:R1:W-:Y:S01]  /*1b90*/  STL [R1+0xa044], R2 ;  /* 0x00a0440201007387 */ /* 0x0003e20000100800 */
[----:B--2---:R-:W-:-:S05]  /*1ba0*/  IADD3 R10, PT, PT, R4, 0x1, RZ ;  /* 0x00000001040a7810 */ /* 0x004fca0007ffe0ff */
[----:B------:R1:W-:Y:S01]  /*1bb0*/  STL [R1+0xa04c], R10 ;  /* 0x00a04c0a01007387 */ /* 0x0003e20000100800 */
[----:B---3--:R-:W-:-:S05]  /*1bc0*/  IMAD.IADD R4, R10, 0x1, R3 ;  /* 0x000000010a047824 */ /* 0x008fca00078e0203 */
        /* <DEDUP_REMOVED lines=11> */
[----:B------:R-:W-:-:S05]  /*1c80*/  IMAD.MOV.U32 R27, RZ, RZ, 0x3 ;  /* 0x00000003ff1b7424 */ /* 0x000fca00078e00ff */
[----:B------:R0:W-:Y:S01]  /*1c90*/  STL [R1+0xa050], R27 ;  /* 0x00a0501b01007387 */ /* 0x0001e20000100800 */
[----:B------:R-:W-:Y:S01]  /*1ca0*/  ISETP.NE.AND P0, PT, R3, RZ, PT ;  /* 0x000000ff0300720c */ /* 0x000fe20003f05270 */
[----:B--2---:R-:W-:Y:S01]  /*1cb0*/  IMAD.MOV.U32 R23, RZ, RZ, R12 ;  /* 0x000000ffff177224 */ /* 0x004fe200078e000c */
[----:B------:R-:W-:Y:S01]  /*1cc0*/  MOV R12, R13 ;  /* 0x0000000d000c7202 */ /* 0x000fe20000000f00 */
[----:B---3--:R-:W-:Y:S01]  /*1cd0*/  IMAD.MOV.U32 R13, RZ, RZ, R14 ;  /* 0x000000ffff0d7224 */ /* 0x008fe200078e000e */
[----:B------:R-:W-:Y:S02]  /*1ce0*/  MOV R14, R15 ;  /* 0x0000000f000e7202 */ /* 0x000fe40000000f00 */
[C---:B----4-:R-:W-:Y:S01]  /*1cf0*/  IADD3 R0, PT, PT, R20.reuse, 0x1, RZ ;  /* 0x0000000114007810 */ /* 0x050fe20007ffe0ff */
[----:B------:R-:W-:Y:S01]  /*1d00*/  IMAD R11, R20, 0x50, R1 ;  /* 0x00000050140b7824 */ /* 0x000fe200078e0201 */
[----:B------:R-:W-:Y:S01]  /*1d10*/  MOV R20, R21 ;  /* 0x0000001500147202 */ /* 0x000fe20000000f00 */
[----:B-----5:R-:W-:-:S02]  /*1d20*/  IMAD.MOV.U32 R15, RZ, RZ, R16 ;  /* 0x000000ffff0f7224 */ /* 0x020fc400078e0010 */
[----:B------:R-:W-:Y:S02]  /*1d30*/  IMAD.MOV.U32 R16, RZ, RZ, R17 ;  /* 0x000000ffff107224 */ /* 0x000fe400078e0011 */
[----:B------:R-:W-:Y:S01]  /*1d40*/  IMAD.MOV.U32 R21, RZ, RZ, R6 ;  /* 0x000000ffff157224 */ /* 0x000fe200078e0006 */
[----:B------:R-:W-:Y:S02]  /*1d50*/  MOV R6, R10 ;  /* 0x0000000a00067202 */ /* 0x000fe40000000f00 */
[----:B------:R-:W-:Y:S01]  /*1d60*/  MOV R17, R18 ;  /* 0x0000001200117202 */ /* 0x000fe20000000f00 */
[----:B------:R-:W-:Y:S01]  /*1d70*/  IMAD.MOV.U32 R18, RZ, RZ, R19 ;  /* 0x000000ffff127224 */ /* 0x000fe200078e0013 */
[----:B------:R-:W-:Y:S02]  /*1d80*/  MOV R22, R7 ;  /* 0x0000000700167202 */ /* 0x000fe40000000f00 */
[----:B------:R-:W-:Y:S01]  /*1d90*/  MOV R19, R8 ;  /* 0x0000000800137202 */ /* 0x000fe20000000f00 */
[----:B------:R-:W-:Y:S01]  /*1da0*/  IMAD.MOV.U32 R8, RZ, RZ, R9 ;  /* 0x000000ffff087224 */ /* 0x000fe200078e0009 */
[----:B------:R-:W-:-:S02]  /*1db0*/  MOV R26, R6 ;  /* 0x00000006001a7202 */ /* 0x000fc40000000f00 */
[----:B------:R-:W-:Y:S01]  /*1dc0*/  MOV R9, R4 ;  /* 0x0000000400097202 */ /* 0x000fe20000000f00 */
[----:B------:R-:W-:Y:S01]  /*1dd0*/  IMAD.MOV.U32 R24, RZ, RZ, R5 ;  /* 0x000000ffff187224 */ /* 0x000fe200078e0005 */
[----:B------:R0:W-:Y:S04]  /*1de0*/  STL [R1+0xa000], R0 ;  /* 0x00a0000001007387 */ /* 0x0001e80000100800 */
[----:B------:R0:W-:Y:S04]  /*1df0*/  STL.64 [R11+0x50], R20 ;  /* 0x000050140b007387 */ /* 0x0001e80000100a00 */
        /* <DEDUP_REMOVED lines=8> */
[----:B------:R0:W-:Y:S01]  /*1e80*/  STL.64 [R11+0x90], R2 ;  /* 0x000090020b007387 */ /* 0x0001e20000100a00 */
[----:B------:R-:W-:Y:S05]  /*1e90*/  @!P0 BRA `(.L_x_4) ;  /* 0x0000000000148947 */ /* 0x000fea0003800000 */
.L_x_10:
[----:B------:R-:W-:Y:S05]  /*1ea0*/  BSYNC.RECONVERGENT B4 ;  /* 0x0000000000047941 */ /* 0x000fea0003800200 */
.L_x_9:
[----:B0-----:R-:W2:Y:S02]  /*1eb0*/  LDL R20, [R1+0xa000] ;  /* 0x00a0000001147983 */ /* 0x001ea40000100800 */
[----:B--2---:R-:W-:-:S13]  /*1ec0*/  ISETP.NE.AND P0, PT, R20, -0x1, PT ;  /* 0xffffffff1400780c */ /* 0x004fda0003f05270 */
[----:B------:R-:W-:Y:S05]  /*1ed0*/  @P0 BRA `(.L_x_11) ;  /* 0xffffffe000f80947 */ /* 0x000fea000383ffff */
[----:B------:R-:W-:Y:S05]  /*1ee0*/  EXIT ;  /* 0x000000000000794d */ /* 0x000fea0003800000 */
.L_x_4:
[----:B0-----:R-:W0:Y:S02]  /*1ef0*/  LDC.64 R2, c[0x0][0x390] ;  /* 0x0000e400ff027b82 */ /* 0x001e240000000a00 */
[----:B0-----:R-:W-:Y:S01]  /*1f00*/  STG.E desc[UR4][R2.64], R6 ;  /* 0x0000000602007986 */ /* 0x001fe2000c101904 */
[----:B------:R-:W-:Y:S05]  /*1f10*/  EXIT ;  /* 0x000000000000794d */ /* 0x000fea0003800000 */
.L_x_1:
[----:B------:R-:W-:Y:S05]  /*1f20*/  BSYNC.RECONVERGENT B0 ;  /* 0x0000000000007941 */ /* 0x000fea0003800200 */
.L_x_0:
[----:B-----5:R-:W0:Y:S02]  /*1f30*/  LDC.64 R2, c[0x0][0x390] ;  /* 0x0000e400ff027b82 */ /* 0x020e240000000a00 */
[----:B0-----:R-:W-:Y:S01]  /*1f40*/  STG.E desc[UR4][R2.64], R22 ;  /* 0x0000001602007986 */ /* 0x001fe2000c101904 */
[----:B------:R-:W-:Y:S05]  /*1f50*/  EXIT ;  /* 0x000000000000794d */ /* 0x000fea0003800000 */
.L_x_12:
[----:B------:R-:W-:-:S00]  /*1f60*/  BRA `(.L_x_12) ;  /* 0xfffffffc00fc7947 */ /* 0x000fc0000383ffff */
[----:B------:R-:W-:-:S00]  /*1f70*/  NOP ;  /* 0x0000000000007918 */ /* 0x000fc00000000000 */
        /* <DEDUP_REMOVED lines=8> */
.L_x_13:


//--------------------- .nv.shared.reserved.0     --------------------------
	.section	.nv.shared.reserved.0,"aw",@nobits
	.weak		__nv_reservedSMEM_offset_0_alias
	.size		__nv_reservedSMEM_offset_0_alias, 0, 64
	.other		__nv_reservedSMEM_offset_0_alias,@"STO_CUDA_RESERVED_SHARED STV_DEFAULT"
__nv_reservedSMEM_offset_0_alias:
	.zero		0
	.zero		64


//--------------------- .nv.constant0._Z10dfs_kerneliP4NodePi --------------------------
	.section	.nv.constant0._Z10dfs_kerneliP4NodePi,"a",@progbits
	.sectionflags	@""
	.align	4
.nv.constant0._Z10dfs_kerneliP4NodePi:
	.zero		920


//--------------------- SYMBOLS --------------------------

	.type		.nv.reservedSmem.offset0,@object
	.size		.nv.reservedSmem.offset0,0x4
